//
// Generated by NVIDIA NVVM Compiler
//
// Compiler Build ID: CL-36424714
// Cuda compilation tools, release 13.0, V13.0.88
// Based on NVVM 20.0.0
//

.version 9.0
.target sm_100
.address_size 64

	// .globl	_Z6Conv2dPfS_S_iiii
.extern .func  (.param .b64 func_retval0) malloc
(
	.param .b64 malloc_param_0
)
;

.visible .entry _Z6Conv2dPfS_S_iiii(
	.param .u64 .ptr .align 1 _Z6Conv2dPfS_S_iiii_param_0,
	.param .u64 .ptr .align 1 _Z6Conv2dPfS_S_iiii_param_1,
	.param .u64 .ptr .align 1 _Z6Conv2dPfS_S_iiii_param_2,
	.param .u32 _Z6Conv2dPfS_S_iiii_param_3,
	.param .u32 _Z6Conv2dPfS_S_iiii_param_4,
	.param .u32 _Z6Conv2dPfS_S_iiii_param_5,
	.param .u32 _Z6Conv2dPfS_S_iiii_param_6
)
{
	.reg .pred 	%p<33>;
	.reg .b32 	%r<180>;
	.reg .b32 	%f<129>;
	.reg .b64 	%rd<115>;

	ld.param.u64 	%rd10, [_Z6Conv2dPfS_S_iiii_param_0];
	ld.param.u32 	%r78, [_Z6Conv2dPfS_S_iiii_param_3];
	ld.param.u32 	%r79, [_Z6Conv2dPfS_S_iiii_param_4];
	ld.param.u32 	%r80, [_Z6Conv2dPfS_S_iiii_param_5];
	ld.param.u32 	%r81, [_Z6Conv2dPfS_S_iiii_param_6];
	cvta.to.global.u64 	%rd1, %rd10;
	sub.s32 	%r82, %r78, %r79;
	add.s32 	%r1, %r82, 1;
	mul.wide.s32 	%rd11, %r79, %r79;
	shl.b64 	%rd12, %rd11, 2;
	{ // callseq 0, 0
	.param .b64 param0;
	st.param.b64 	[param0], %rd12;
	.param .b64 retval0;
	call.uni (retval0), 
	malloc, 
	(
	param0
	);
	ld.param.b64 	%rd13, [retval0];
	} // callseq 0
	{ // callseq 1, 0
	.param .b64 param0;
	st.param.b64 	[param0], %rd12;
	.param .b64 retval0;
	call.uni (retval0), 
	malloc, 
	(
	param0
	);
	ld.param.b64 	%rd14, [retval0];
	} // callseq 1
	mov.u32 	%r2, %ctaid.x;
	mov.u32 	%r3, %tid.x;
	min.s32 	%r83, %r80, %r79;
	setp.lt.s32 	%p1, %r83, 1;
	@%p1 bra 	$L__BB0_16;
	and.b32  	%r4, %r79, 7;
	and.b32  	%r5, %r79, 2147483640;
	mov.b32 	%r154, 0;
	mul.wide.s32 	%rd51, %r78, 4;
	mul.wide.u32 	%rd53, %r79, 4;
$L__BB0_2:
	mad.lo.s32 	%r7, %r154, %r78, %r3;
	mul.lo.s32 	%r8, %r154, %r79;
	mov.b32 	%r155, 0;
$L__BB0_3:
	setp.lt.u32 	%p2, %r79, 8;
	add.s32 	%r10, %r155, %r2;
	mov.b32 	%r158, 0;
	@%p2 bra 	$L__BB0_6;
	mov.b32 	%r156, 0;
$L__BB0_5:
	.pragma "nounroll";
	add.s32 	%r88, %r7, %r156;
	mad.lo.s32 	%r89, %r88, %r78, %r10;
	mul.wide.s32 	%rd15, %r89, 4;
	add.s64 	%rd16, %rd1, %rd15;
	ld.global.f32 	%f13, [%rd16];
	add.s32 	%r90, %r156, %r8;
	mad.lo.s32 	%r91, %r90, %r79, %r155;
	mul.wide.s32 	%rd17, %r91, 4;
	add.s64 	%rd18, %rd13, %rd17;
	st.f32 	[%rd18], %f13;
	mul.wide.s32 	%rd19, %r78, 4;
	add.s64 	%rd20, %rd16, %rd19;
	ld.global.f32 	%f14, [%rd20];
	mul.wide.u32 	%rd21, %r79, 4;
	add.s64 	%rd22, %rd18, %rd21;
	st.f32 	[%rd22], %f14;
	add.s64 	%rd23, %rd20, %rd19;
	ld.global.f32 	%f15, [%rd23];
	add.s64 	%rd24, %rd22, %rd21;
	st.f32 	[%rd24], %f15;
	add.s64 	%rd25, %rd23, %rd19;
	ld.global.f32 	%f16, [%rd25];
	add.s64 	%rd26, %rd24, %rd21;
	st.f32 	[%rd26], %f16;
	add.s64 	%rd27, %rd25, %rd19;
	ld.global.f32 	%f17, [%rd27];
	add.s64 	%rd28, %rd26, %rd21;
	st.f32 	[%rd28], %f17;
	add.s64 	%rd29, %rd27, %rd19;
	ld.global.f32 	%f18, [%rd29];
	add.s64 	%rd30, %rd28, %rd21;
	st.f32 	[%rd30], %f18;
	add.s64 	%rd31, %rd29, %rd19;
	ld.global.f32 	%f19, [%rd31];
	add.s64 	%rd32, %rd30, %rd21;
	st.f32 	[%rd32], %f19;
	add.s64 	%rd33, %rd31, %rd19;
	ld.global.f32 	%f20, [%rd33];
	add.s64 	%rd34, %rd32, %rd21;
	st.f32 	[%rd34], %f20;
	add.s32 	%r156, %r156, 8;
	setp.ne.s32 	%p3, %r156, %r5;
	mov.u32 	%r158, %r5;
	@%p3 bra 	$L__BB0_5;
$L__BB0_6:
	setp.eq.s32 	%p4, %r4, 0;
	@%p4 bra 	$L__BB0_14;
	add.s32 	%r92, %r4, -1;
	setp.lt.u32 	%p5, %r92, 3;
	@%p5 bra 	$L__BB0_9;
	add.s32 	%r93, %r7, %r158;
	mad.lo.s32 	%r94, %r93, %r78, %r10;
	mul.wide.s32 	%rd35, %r94, 4;
	add.s64 	%rd36, %rd1, %rd35;
	ld.global.f32 	%f21, [%rd36];
	add.s32 	%r95, %r158, %r8;
	mad.lo.s32 	%r96, %r95, %r79, %r155;
	mul.wide.s32 	%rd37, %r96, 4;
	add.s64 	%rd38, %rd13, %rd37;
	st.f32 	[%rd38], %f21;
	mul.wide.s32 	%rd39, %r78, 4;
	add.s64 	%rd40, %rd36, %rd39;
	ld.global.f32 	%f22, [%rd40];
	mul.wide.u32 	%rd41, %r79, 4;
	add.s64 	%rd42, %rd38, %rd41;
	st.f32 	[%rd42], %f22;
	add.s64 	%rd43, %rd40, %rd39;
	ld.global.f32 	%f23, [%rd43];
	add.s64 	%rd44, %rd42, %rd41;
	st.f32 	[%rd44], %f23;
	add.s64 	%rd45, %rd43, %rd39;
	ld.global.f32 	%f24, [%rd45];
	add.s64 	%rd46, %rd44, %rd41;
	st.f32 	[%rd46], %f24;
	add.s32 	%r158, %r158, 4;
$L__BB0_9:
	and.b32  	%r97, %r79, 3;
	setp.eq.s32 	%p6, %r97, 0;
	@%p6 bra 	$L__BB0_14;
	setp.eq.s32 	%p7, %r97, 1;
	@%p7 bra 	$L__BB0_12;
	add.s32 	%r98, %r7, %r158;
	mad.lo.s32 	%r99, %r98, %r78, %r10;
	mul.wide.s32 	%rd47, %r99, 4;
	add.s64 	%rd48, %rd1, %rd47;
	ld.global.f32 	%f25, [%rd48];
	add.s32 	%r100, %r158, %r8;
	mad.lo.s32 	%r101, %r100, %r79, %r155;
	mul.wide.s32 	%rd49, %r101, 4;
	add.s64 	%rd50, %rd13, %rd49;
	st.f32 	[%rd50], %f25;
	add.s64 	%rd52, %rd48, %rd51;
	ld.global.f32 	%f26, [%rd52];
	add.s64 	%rd54, %rd50, %rd53;
	st.f32 	[%rd54], %f26;
	add.s32 	%r158, %r158, 2;
$L__BB0_12:
	and.b32  	%r102, %r79, 1;
	setp.eq.b32 	%p8, %r102, 1;
	not.pred 	%p9, %p8;
	@%p9 bra 	$L__BB0_14;
	add.s32 	%r103, %r7, %r158;
	mad.lo.s32 	%r104, %r103, %r78, %r10;
	mul.wide.s32 	%rd55, %r104, 4;
	add.s64 	%rd56, %rd1, %rd55;
	ld.global.f32 	%f27, [%rd56];
	add.s32 	%r105, %r158, %r8;
	mad.lo.s32 	%r106, %r105, %r79, %r155;
	mul.wide.s32 	%rd57, %r106, 4;
	add.s64 	%rd58, %rd13, %rd57;
	st.f32 	[%rd58], %f27;
$L__BB0_14:
	add.s32 	%r155, %r155, 1;
	setp.ne.s32 	%p10, %r155, %r79;
	@%p10 bra 	$L__BB0_3;
	add.s32 	%r154, %r154, 1;
	setp.ne.s32 	%p11, %r154, %r80;
	@%p11 bra 	$L__BB0_2;
$L__BB0_16:
	setp.lt.s32 	%p12, %r81, 1;
	@%p12 bra 	$L__BB0_47;
	ld.param.u64 	%rd113, [_Z6Conv2dPfS_S_iiii_param_2];
	cvta.to.global.u64 	%rd4, %rd113;
	mul.lo.s32 	%r20, %r79, %r79;
	setp.ne.s32 	%p13, %r79, 0;
	@%p13 bra 	$L__BB0_29;
	and.b32  	%r21, %r81, 7;
	setp.lt.u32 	%p25, %r81, 8;
	mov.b32 	%r170, 0;
	@%p25 bra 	$L__BB0_21;
	and.b32  	%r170, %r81, 2147483640;
	neg.s32 	%r168, %r170;
	add.s32 	%r118, %r3, %r78;
	mad.lo.s32 	%r119, %r1, %r118, %r1;
	add.s32 	%r167, %r2, %r119;
	mul.lo.s32 	%r120, %r1, %r1;
	shl.b32 	%r25, %r120, 3;
	shl.b32 	%r121, %r78, 1;
	add.s32 	%r122, %r3, %r121;
	add.s32 	%r123, %r122, 2;
	mad.lo.s32 	%r166, %r123, %r1, %r2;
	mad.lo.s32 	%r124, %r78, 3, %r3;
	add.s32 	%r125, %r124, 3;
	mad.lo.s32 	%r165, %r125, %r1, %r2;
	shl.b32 	%r126, %r78, 2;
	add.s32 	%r127, %r3, %r126;
	add.s32 	%r128, %r127, 4;
	mad.lo.s32 	%r164, %r128, %r1, %r2;
	mad.lo.s32 	%r129, %r78, 5, %r3;
	add.s32 	%r130, %r129, 5;
	mad.lo.s32 	%r163, %r130, %r1, %r2;
	mad.lo.s32 	%r131, %r78, 6, %r3;
	add.s32 	%r132, %r131, 6;
	mad.lo.s32 	%r162, %r132, %r1, %r2;
	mad.lo.s32 	%r133, %r78, 7, %r3;
	add.s32 	%r134, %r133, 7;
	mad.lo.s32 	%r161, %r134, %r1, %r2;
	mad.lo.s32 	%r160, %r3, %r1, %r2;
$L__BB0_20:
	.pragma "nounroll";
	mul.wide.s32 	%rd81, %r160, 4;
	add.s64 	%rd82, %rd4, %rd81;
	mov.b32 	%r135, 0;
	st.global.u32 	[%rd82], %r135;
	mul.wide.s32 	%rd83, %r167, 4;
	add.s64 	%rd84, %rd4, %rd83;
	st.global.u32 	[%rd84], %r135;
	mul.wide.s32 	%rd85, %r166, 4;
	add.s64 	%rd86, %rd4, %rd85;
	st.global.u32 	[%rd86], %r135;
	mul.wide.s32 	%rd87, %r165, 4;
	add.s64 	%rd88, %rd4, %rd87;
	st.global.u32 	[%rd88], %r135;
	mul.wide.s32 	%rd89, %r164, 4;
	add.s64 	%rd90, %rd4, %rd89;
	st.global.u32 	[%rd90], %r135;
	mul.wide.s32 	%rd91, %r163, 4;
	add.s64 	%rd92, %rd4, %rd91;
	st.global.u32 	[%rd92], %r135;
	mul.wide.s32 	%rd93, %r162, 4;
	add.s64 	%rd94, %rd4, %rd93;
	st.global.u32 	[%rd94], %r135;
	mul.wide.s32 	%rd95, %r161, 4;
	add.s64 	%rd96, %rd4, %rd95;
	st.global.u32 	[%rd96], %r135;
	add.s32 	%r168, %r168, 8;
	add.s32 	%r167, %r167, %r25;
	add.s32 	%r166, %r166, %r25;
	add.s32 	%r165, %r165, %r25;
	add.s32 	%r164, %r164, %r25;
	add.s32 	%r163, %r163, %r25;
	add.s32 	%r162, %r162, %r25;
	add.s32 	%r161, %r161, %r25;
	add.s32 	%r160, %r160, %r25;
	setp.ne.s32 	%p26, %r168, 0;
	@%p26 bra 	$L__BB0_20;
$L__BB0_21:
	setp.eq.s32 	%p27, %r21, 0;
	@%p27 bra 	$L__BB0_47;
	and.b32  	%r52, %r81, 3;
	setp.lt.u32 	%p28, %r21, 4;
	@%p28 bra 	$L__BB0_24;
	mad.lo.s32 	%r136, %r170, %r1, %r3;
	mad.lo.s32 	%r137, %r136, %r1, %r2;
	mul.wide.s32 	%rd97, %r137, 4;
	add.s64 	%rd98, %rd4, %rd97;
	mov.b32 	%r138, 0;
	st.global.u32 	[%rd98], %r138;
	add.s32 	%r139, %r136, %r1;
	mad.lo.s32 	%r140, %r139, %r1, %r2;
	mul.wide.s32 	%rd99, %r140, 4;
	add.s64 	%rd100, %rd4, %rd99;
	st.global.u32 	[%rd100], %r138;
	add.s32 	%r141, %r139, %r1;
	mad.lo.s32 	%r142, %r141, %r1, %r2;
	mul.wide.s32 	%rd101, %r142, 4;
	add.s64 	%rd102, %rd4, %rd101;
	st.global.u32 	[%rd102], %r138;
	add.s32 	%r143, %r141, %r1;
	mad.lo.s32 	%r144, %r143, %r1, %r2;
	mul.wide.s32 	%rd103, %r144, 4;
	add.s64 	%rd104, %rd4, %rd103;
	st.global.u32 	[%rd104], %r138;
	add.s32 	%r170, %r170, 4;
$L__BB0_24:
	setp.eq.s32 	%p29, %r52, 0;
	@%p29 bra 	$L__BB0_47;
	setp.eq.s32 	%p30, %r52, 1;
	@%p30 bra 	$L__BB0_27;
	mad.lo.s32 	%r145, %r170, %r1, %r3;
	mad.lo.s32 	%r146, %r145, %r1, %r2;
	mul.wide.s32 	%rd105, %r146, 4;
	add.s64 	%rd106, %rd4, %rd105;
	mov.b32 	%r147, 0;
	st.global.u32 	[%rd106], %r147;
	add.s32 	%r148, %r145, %r1;
	mad.lo.s32 	%r149, %r148, %r1, %r2;
	mul.wide.s32 	%rd107, %r149, 4;
	add.s64 	%rd108, %rd4, %rd107;
	st.global.u32 	[%rd108], %r147;
	add.s32 	%r170, %r170, 2;
$L__BB0_27:
	and.b32  	%r150, %r81, 1;
	setp.eq.b32 	%p31, %r150, 1;
	not.pred 	%p32, %p31;
	@%p32 bra 	$L__BB0_47;
	mad.lo.s32 	%r151, %r170, %r1, %r3;
	mad.lo.s32 	%r152, %r151, %r1, %r2;
	mul.wide.s32 	%rd109, %r152, 4;
	add.s64 	%rd110, %rd4, %rd109;
	mov.b32 	%r153, 0;
	st.global.u32 	[%rd110], %r153;
	bra.uni 	$L__BB0_47;
$L__BB0_29:
	max.u32 	%r108, %r20, 1;
	and.b32  	%r57, %r108, 13;
	and.b32  	%r58, %r108, 5;
	and.b32  	%r59, %r108, 1;
	and.b32  	%r60, %r108, -4;
	and.b32  	%r61, %r108, -16;
	neg.s32 	%r62, %r60;
	mov.b32 	%r172, 0;
$L__BB0_30:
	setp.lt.u32 	%p14, %r20, 4;
	mul.lo.s32 	%r174, %r20, %r172;
	mov.b32 	%r173, 0;
	@%p14 bra 	$L__BB0_33;
	add.s64 	%rd114, %rd14, 8;
	mov.u32 	%r175, %r62;
$L__BB0_32:
	ld.param.u64 	%rd111, [_Z6Conv2dPfS_S_iiii_param_1];
	mul.wide.s32 	%rd59, %r174, 4;
	cvta.to.global.u64 	%rd60, %rd111;
	add.s64 	%rd61, %rd60, %rd59;
	ld.global.f32 	%f28, [%rd61];
	st.f32 	[%rd114+-8], %f28;
	ld.global.f32 	%f29, [%rd61+4];
	st.f32 	[%rd114+-4], %f29;
	ld.global.f32 	%f30, [%rd61+8];
	st.f32 	[%rd114], %f30;
	ld.global.f32 	%f31, [%rd61+12];
	st.f32 	[%rd114+4], %f31;
	add.s32 	%r175, %r175, 4;
	add.s32 	%r174, %r174, 4;
	add.s64 	%rd114, %rd114, 16;
	setp.eq.s32 	%p15, %r175, 0;
	mov.u32 	%r173, %r60;
	@%p15 bra 	$L__BB0_33;
	bra.uni 	$L__BB0_32;
$L__BB0_33:
	setp.eq.s32 	%p16, %r59, 0;
	@%p16 bra 	$L__BB0_35;
	ld.param.u64 	%rd112, [_Z6Conv2dPfS_S_iiii_param_1];
	mad.lo.s32 	%r110, %r20, %r172, %r173;
	cvta.to.global.u64 	%rd62, %rd112;
	mul.wide.s32 	%rd63, %r110, 4;
	add.s64 	%rd64, %rd62, %rd63;
	ld.global.f32 	%f32, [%rd64];
	mul.wide.u32 	%rd65, %r173, 4;
	add.s64 	%rd66, %rd14, %rd65;
	st.f32 	[%rd66], %f32;
$L__BB0_35:
	setp.lt.u32 	%p17, %r20, 16;
	mov.f32 	%f128, 0f00000000;
	mov.b32 	%r178, 0;
	@%p17 bra 	$L__BB0_38;
	mov.f32 	%f128, 0f00000000;
	mov.b32 	%r176, 0;
$L__BB0_37:
	.pragma "nounroll";
	mul.wide.u32 	%rd67, %r176, 4;
	add.s64 	%rd68, %rd13, %rd67;
	ld.f32 	%f36, [%rd68];
	add.s64 	%rd69, %rd14, %rd67;
	ld.f32 	%f37, [%rd69];
	fma.rn.f32 	%f38, %f36, %f37, %f128;
	ld.f32 	%f39, [%rd68+4];
	ld.f32 	%f40, [%rd69+4];
	fma.rn.f32 	%f41, %f39, %f40, %f38;
	ld.f32 	%f42, [%rd68+8];
	ld.f32 	%f43, [%rd69+8];
	fma.rn.f32 	%f44, %f42, %f43, %f41;
	ld.f32 	%f45, [%rd68+12];
	ld.f32 	%f46, [%rd69+12];
	fma.rn.f32 	%f47, %f45, %f46, %f44;
	ld.f32 	%f48, [%rd68+16];
	ld.f32 	%f49, [%rd69+16];
	fma.rn.f32 	%f50, %f48, %f49, %f47;
	ld.f32 	%f51, [%rd68+20];
	ld.f32 	%f52, [%rd69+20];
	fma.rn.f32 	%f53, %f51, %f52, %f50;
	ld.f32 	%f54, [%rd68+24];
	ld.f32 	%f55, [%rd69+24];
	fma.rn.f32 	%f56, %f54, %f55, %f53;
	ld.f32 	%f57, [%rd68+28];
	ld.f32 	%f58, [%rd69+28];
	fma.rn.f32 	%f59, %f57, %f58, %f56;
	ld.f32 	%f60, [%rd68+32];
	ld.f32 	%f61, [%rd69+32];
	fma.rn.f32 	%f62, %f60, %f61, %f59;
	ld.f32 	%f63, [%rd68+36];
	ld.f32 	%f64, [%rd69+36];
	fma.rn.f32 	%f65, %f63, %f64, %f62;
	ld.f32 	%f66, [%rd68+40];
	ld.f32 	%f67, [%rd69+40];
	fma.rn.f32 	%f68, %f66, %f67, %f65;
	ld.f32 	%f69, [%rd68+44];
	ld.f32 	%f70, [%rd69+44];
	fma.rn.f32 	%f71, %f69, %f70, %f68;
	ld.f32 	%f72, [%rd68+48];
	ld.f32 	%f73, [%rd69+48];
	fma.rn.f32 	%f74, %f72, %f73, %f71;
	ld.f32 	%f75, [%rd68+52];
	ld.f32 	%f76, [%rd69+52];
	fma.rn.f32 	%f77, %f75, %f76, %f74;
	ld.f32 	%f78, [%rd68+56];
	ld.f32 	%f79, [%rd69+56];
	fma.rn.f32 	%f80, %f78, %f79, %f77;
	ld.f32 	%f81, [%rd68+60];
	ld.f32 	%f82, [%rd69+60];
	fma.rn.f32 	%f128, %f81, %f82, %f80;
	add.s32 	%r176, %r176, 16;
	setp.ne.s32 	%p18, %r176, %r61;
	mov.u32 	%r178, %r61;
	@%p18 bra 	$L__BB0_37;
$L__BB0_38:
	setp.eq.s32 	%p19, %r57, 0;
	@%p19 bra 	$L__BB0_46;
	add.s32 	%r113, %r57, -1;
	setp.lt.u32 	%p20, %r113, 7;
	@%p20 bra 	$L__BB0_41;
	mul.wide.u32 	%rd70, %r178, 4;
	add.s64 	%rd71, %rd13, %rd70;
	ld.f32 	%f84, [%rd71];
	add.s64 	%rd72, %rd14, %rd70;
	ld.f32 	%f85, [%rd72];
	fma.rn.f32 	%f86, %f84, %f85, %f128;
	ld.f32 	%f87, [%rd71+4];
	ld.f32 	%f88, [%rd72+4];
	fma.rn.f32 	%f89, %f87, %f88, %f86;
	ld.f32 	%f90, [%rd71+8];
	ld.f32 	%f91, [%rd72+8];
	fma.rn.f32 	%f92, %f90, %f91, %f89;
	ld.f32 	%f93, [%rd71+12];
	ld.f32 	%f94, [%rd72+12];
	fma.rn.f32 	%f95, %f93, %f94, %f92;
	ld.f32 	%f96, [%rd71+16];
	ld.f32 	%f97, [%rd72+16];
	fma.rn.f32 	%f98, %f96, %f97, %f95;
	ld.f32 	%f99, [%rd71+20];
	ld.f32 	%f100, [%rd72+20];
	fma.rn.f32 	%f101, %f99, %f100, %f98;
	ld.f32 	%f102, [%rd71+24];
	ld.f32 	%f103, [%rd72+24];
	fma.rn.f32 	%f104, %f102, %f103, %f101;
	ld.f32 	%f105, [%rd71+28];
	ld.f32 	%f106, [%rd72+28];
	fma.rn.f32 	%f128, %f105, %f106, %f104;
	add.s32 	%r178, %r178, 8;
$L__BB0_41:
	setp.eq.s32 	%p21, %r58, 0;
	@%p21 bra 	$L__BB0_46;
	add.s32 	%r114, %r58, -1;
	setp.lt.u32 	%p22, %r114, 3;
	@%p22 bra 	$L__BB0_44;
	mul.wide.u32 	%rd73, %r178, 4;
	add.s64 	%rd74, %rd13, %rd73;
	ld.f32 	%f108, [%rd74];
	add.s64 	%rd75, %rd14, %rd73;
	ld.f32 	%f109, [%rd75];
	fma.rn.f32 	%f110, %f108, %f109, %f128;
	ld.f32 	%f111, [%rd74+4];
	ld.f32 	%f112, [%rd75+4];
	fma.rn.f32 	%f113, %f111, %f112, %f110;
	ld.f32 	%f114, [%rd74+8];
	ld.f32 	%f115, [%rd75+8];
	fma.rn.f32 	%f116, %f114, %f115, %f113;
	ld.f32 	%f117, [%rd74+12];
	ld.f32 	%f118, [%rd75+12];
	fma.rn.f32 	%f128, %f117, %f118, %f116;
	add.s32 	%r178, %r178, 4;
$L__BB0_44:
	setp.eq.s32 	%p23, %r59, 0;
	@%p23 bra 	$L__BB0_46;
	mul.wide.u32 	%rd76, %r178, 4;
	add.s64 	%rd77, %rd13, %rd76;
	ld.f32 	%f119, [%rd77];
	add.s64 	%rd78, %rd14, %rd76;
	ld.f32 	%f120, [%rd78];
	fma.rn.f32 	%f128, %f119, %f120, %f128;
$L__BB0_46:
	mad.lo.s32 	%r115, %r172, %r1, %r3;
	mad.lo.s32 	%r116, %r115, %r1, %r2;
	mul.wide.s32 	%rd79, %r116, 4;
	add.s64 	%rd80, %rd4, %rd79;
	st.global.f32 	[%rd80], %f128;
	add.s32 	%r172, %r172, 1;
	setp.ne.s32 	%p24, %r172, %r81;
	@%p24 bra 	$L__BB0_30;
$L__BB0_47:
	ret;

}
	// .globl	_Z16MaxPoolingGlobalPfS_iii
.visible .entry _Z16MaxPoolingGlobalPfS_iii(
	.param .u64 .ptr .align 1 _Z16MaxPoolingGlobalPfS_iii_param_0,
	.param .u64 .ptr .align 1 _Z16MaxPoolingGlobalPfS_iii_param_1,
	.param .u32 _Z16MaxPoolingGlobalPfS_iii_param_2,
	.param .u32 _Z16MaxPoolingGlobalPfS_iii_param_3,
	.param .u32 _Z16MaxPoolingGlobalPfS_iii_param_4
)
{
	.reg .pred 	%p<62>;
	.reg .b32 	%r<172>;
	.reg .b32 	%f<99>;
	.reg .b64 	%rd<108>;

	ld.param.u64 	%rd9, [_Z16MaxPoolingGlobalPfS_iii_param_0];
	ld.param.u32 	%r78, [_Z16MaxPoolingGlobalPfS_iii_param_2];
	ld.param.u32 	%r79, [_Z16MaxPoolingGlobalPfS_iii_param_3];
	ld.param.u32 	%r80, [_Z16MaxPoolingGlobalPfS_iii_param_4];
	cvta.to.global.u64 	%rd1, %rd9;
	mul.wide.s32 	%rd10, %r79, %r79;
	shl.b64 	%rd11, %rd10, 2;
	cvt.s64.s32 	%rd12, %r80;
	mul.lo.s64 	%rd13, %rd11, %rd12;
	{ // callseq 2, 0
	.param .b64 param0;
	st.param.b64 	[param0], %rd13;
	.param .b64 retval0;
	call.uni (retval0), 
	malloc, 
	(
	param0
	);
	ld.param.b64 	%rd14, [retval0];
	} // callseq 2
	{ // callseq 3, 0
	.param .b64 param0;
	st.param.b64 	[param0], %rd11;
	.param .b64 retval0;
	call.uni (retval0), 
	malloc, 
	(
	param0
	);
	ld.param.b64 	%rd15, [retval0];
	} // callseq 3
	mov.u32 	%r1, %ctaid.x;
	mov.u32 	%r2, %tid.x;
	mul.lo.s32 	%r3, %r79, %r78;
	min.s32 	%r81, %r80, %r79;
	setp.lt.s32 	%p1, %r81, 1;
	@%p1 bra 	$L__BB1_16;
	and.b32  	%r4, %r79, 7;
	and.b32  	%r5, %r79, 2147483640;
	mov.b32 	%r146, 0;
	mul.wide.s32 	%rd52, %r3, 4;
	mul.wide.u32 	%rd54, %r79, 4;
$L__BB1_2:
	mul.lo.s32 	%r84, %r79, %r2;
	mad.lo.s32 	%r7, %r146, %r3, %r84;
	mul.lo.s32 	%r8, %r146, %r79;
	mov.b32 	%r147, 0;
$L__BB1_3:
	setp.lt.u32 	%p2, %r79, 8;
	mad.lo.s32 	%r10, %r79, %r1, %r147;
	mov.b32 	%r150, 0;
	@%p2 bra 	$L__BB1_6;
	mov.b32 	%r148, 0;
$L__BB1_5:
	.pragma "nounroll";
	add.s32 	%r87, %r7, %r148;
	mad.lo.s32 	%r88, %r87, %r3, %r10;
	mul.wide.s32 	%rd16, %r88, 4;
	add.s64 	%rd17, %rd1, %rd16;
	ld.global.f32 	%f13, [%rd17];
	add.s32 	%r89, %r148, %r8;
	mad.lo.s32 	%r90, %r89, %r79, %r147;
	mul.wide.s32 	%rd18, %r90, 4;
	add.s64 	%rd19, %rd14, %rd18;
	st.f32 	[%rd19], %f13;
	mul.wide.s32 	%rd20, %r3, 4;
	add.s64 	%rd21, %rd17, %rd20;
	ld.global.f32 	%f14, [%rd21];
	mul.wide.u32 	%rd22, %r79, 4;
	add.s64 	%rd23, %rd19, %rd22;
	st.f32 	[%rd23], %f14;
	add.s64 	%rd24, %rd21, %rd20;
	ld.global.f32 	%f15, [%rd24];
	add.s64 	%rd25, %rd23, %rd22;
	st.f32 	[%rd25], %f15;
	add.s64 	%rd26, %rd24, %rd20;
	ld.global.f32 	%f16, [%rd26];
	add.s64 	%rd27, %rd25, %rd22;
	st.f32 	[%rd27], %f16;
	add.s64 	%rd28, %rd26, %rd20;
	ld.global.f32 	%f17, [%rd28];
	add.s64 	%rd29, %rd27, %rd22;
	st.f32 	[%rd29], %f17;
	add.s64 	%rd30, %rd28, %rd20;
	ld.global.f32 	%f18, [%rd30];
	add.s64 	%rd31, %rd29, %rd22;
	st.f32 	[%rd31], %f18;
	add.s64 	%rd32, %rd30, %rd20;
	ld.global.f32 	%f19, [%rd32];
	add.s64 	%rd33, %rd31, %rd22;
	st.f32 	[%rd33], %f19;
	add.s64 	%rd34, %rd32, %rd20;
	ld.global.f32 	%f20, [%rd34];
	add.s64 	%rd35, %rd33, %rd22;
	st.f32 	[%rd35], %f20;
	add.s32 	%r148, %r148, 8;
	setp.ne.s32 	%p3, %r148, %r5;
	mov.u32 	%r150, %r5;
	@%p3 bra 	$L__BB1_5;
$L__BB1_6:
	setp.eq.s32 	%p4, %r4, 0;
	@%p4 bra 	$L__BB1_14;
	add.s32 	%r91, %r4, -1;
	setp.lt.u32 	%p5, %r91, 3;
	@%p5 bra 	$L__BB1_9;
	add.s32 	%r92, %r7, %r150;
	mad.lo.s32 	%r93, %r92, %r3, %r10;
	mul.wide.s32 	%rd36, %r93, 4;
	add.s64 	%rd37, %rd1, %rd36;
	ld.global.f32 	%f21, [%rd37];
	add.s32 	%r94, %r150, %r8;
	mad.lo.s32 	%r95, %r94, %r79, %r147;
	mul.wide.s32 	%rd38, %r95, 4;
	add.s64 	%rd39, %rd14, %rd38;
	st.f32 	[%rd39], %f21;
	mul.wide.s32 	%rd40, %r3, 4;
	add.s64 	%rd41, %rd37, %rd40;
	ld.global.f32 	%f22, [%rd41];
	mul.wide.u32 	%rd42, %r79, 4;
	add.s64 	%rd43, %rd39, %rd42;
	st.f32 	[%rd43], %f22;
	add.s64 	%rd44, %rd41, %rd40;
	ld.global.f32 	%f23, [%rd44];
	add.s64 	%rd45, %rd43, %rd42;
	st.f32 	[%rd45], %f23;
	add.s64 	%rd46, %rd44, %rd40;
	ld.global.f32 	%f24, [%rd46];
	add.s64 	%rd47, %rd45, %rd42;
	st.f32 	[%rd47], %f24;
	add.s32 	%r150, %r150, 4;
$L__BB1_9:
	and.b32  	%r96, %r79, 3;
	setp.eq.s32 	%p6, %r96, 0;
	@%p6 bra 	$L__BB1_14;
	setp.eq.s32 	%p7, %r96, 1;
	@%p7 bra 	$L__BB1_12;
	add.s32 	%r97, %r7, %r150;
	mad.lo.s32 	%r98, %r97, %r3, %r10;
	mul.wide.s32 	%rd48, %r98, 4;
	add.s64 	%rd49, %rd1, %rd48;
	ld.global.f32 	%f25, [%rd49];
	add.s32 	%r99, %r150, %r8;
	mad.lo.s32 	%r100, %r99, %r79, %r147;
	mul.wide.s32 	%rd50, %r100, 4;
	add.s64 	%rd51, %rd14, %rd50;
	st.f32 	[%rd51], %f25;
	add.s64 	%rd53, %rd49, %rd52;
	ld.global.f32 	%f26, [%rd53];
	add.s64 	%rd55, %rd51, %rd54;
	st.f32 	[%rd55], %f26;
	add.s32 	%r150, %r150, 2;
$L__BB1_12:
	and.b32  	%r101, %r79, 1;
	setp.eq.b32 	%p8, %r101, 1;
	not.pred 	%p9, %p8;
	@%p9 bra 	$L__BB1_14;
	add.s32 	%r102, %r7, %r150;
	mad.lo.s32 	%r103, %r102, %r3, %r10;
	mul.wide.s32 	%rd56, %r103, 4;
	add.s64 	%rd57, %rd1, %rd56;
	ld.global.f32 	%f27, [%rd57];
	add.s32 	%r104, %r150, %r8;
	mad.lo.s32 	%r105, %r104, %r79, %r147;
	mul.wide.s32 	%rd58, %r105, 4;
	add.s64 	%rd59, %rd14, %rd58;
	st.f32 	[%rd59], %f27;
$L__BB1_14:
	add.s32 	%r147, %r147, 1;
	setp.ne.s32 	%p10, %r147, %r79;
	@%p10 bra 	$L__BB1_3;
	add.s32 	%r146, %r146, 1;
	setp.ne.s32 	%p11, %r146, %r80;
	@%p11 bra 	$L__BB1_2;
$L__BB1_16:
	setp.lt.s32 	%p12, %r80, 1;
	@%p12 bra 	$L__BB1_48;
	ld.param.u64 	%rd106, [_Z16MaxPoolingGlobalPfS_iii_param_1];
	cvta.to.global.u64 	%rd4, %rd106;
	mul.lo.s32 	%r20, %r79, %r79;
	setp.ne.s32 	%p13, %r79, 0;
	@%p13 bra 	$L__BB1_29;
	and.b32  	%r21, %r80, 7;
	setp.lt.u32 	%p54, %r80, 8;
	mov.b32 	%r162, 0;
	@%p54 bra 	$L__BB1_21;
	and.b32  	%r162, %r80, 2147483640;
	neg.s32 	%r160, %r162;
	add.s32 	%r117, %r2, %r78;
	mad.lo.s32 	%r159, %r78, %r117, %r1;
	mul.lo.s32 	%r118, %r78, %r78;
	shl.b32 	%r25, %r118, 3;
	shl.b32 	%r119, %r78, 1;
	add.s32 	%r120, %r2, %r119;
	mad.lo.s32 	%r158, %r78, %r120, %r1;
	mad.lo.s32 	%r121, %r78, 3, %r2;
	mad.lo.s32 	%r157, %r78, %r121, %r1;
	shl.b32 	%r122, %r78, 2;
	add.s32 	%r123, %r2, %r122;
	mad.lo.s32 	%r156, %r78, %r123, %r1;
	mad.lo.s32 	%r124, %r78, 5, %r2;
	mad.lo.s32 	%r155, %r78, %r124, %r1;
	mad.lo.s32 	%r125, %r78, 6, %r2;
	mad.lo.s32 	%r154, %r78, %r125, %r1;
	mad.lo.s32 	%r126, %r78, 7, %r2;
	mad.lo.s32 	%r153, %r78, %r126, %r1;
	mad.lo.s32 	%r152, %r2, %r78, %r1;
$L__BB1_20:
	.pragma "nounroll";
	mul.wide.s32 	%rd76, %r152, 4;
	add.s64 	%rd77, %rd4, %rd76;
	mov.b32 	%r127, -1082130432;
	st.global.u32 	[%rd77], %r127;
	mul.wide.s32 	%rd78, %r159, 4;
	add.s64 	%rd79, %rd4, %rd78;
	st.global.u32 	[%rd79], %r127;
	mul.wide.s32 	%rd80, %r158, 4;
	add.s64 	%rd81, %rd4, %rd80;
	st.global.u32 	[%rd81], %r127;
	mul.wide.s32 	%rd82, %r157, 4;
	add.s64 	%rd83, %rd4, %rd82;
	st.global.u32 	[%rd83], %r127;
	mul.wide.s32 	%rd84, %r156, 4;
	add.s64 	%rd85, %rd4, %rd84;
	st.global.u32 	[%rd85], %r127;
	mul.wide.s32 	%rd86, %r155, 4;
	add.s64 	%rd87, %rd4, %rd86;
	st.global.u32 	[%rd87], %r127;
	mul.wide.s32 	%rd88, %r154, 4;
	add.s64 	%rd89, %rd4, %rd88;
	st.global.u32 	[%rd89], %r127;
	mul.wide.s32 	%rd90, %r153, 4;
	add.s64 	%rd91, %rd4, %rd90;
	st.global.u32 	[%rd91], %r127;
	add.s32 	%r160, %r160, 8;
	add.s32 	%r159, %r159, %r25;
	add.s32 	%r158, %r158, %r25;
	add.s32 	%r157, %r157, %r25;
	add.s32 	%r156, %r156, %r25;
	add.s32 	%r155, %r155, %r25;
	add.s32 	%r154, %r154, %r25;
	add.s32 	%r153, %r153, %r25;
	add.s32 	%r152, %r152, %r25;
	setp.ne.s32 	%p55, %r160, 0;
	@%p55 bra 	$L__BB1_20;
$L__BB1_21:
	setp.eq.s32 	%p56, %r21, 0;
	@%p56 bra 	$L__BB1_48;
	and.b32  	%r52, %r80, 3;
	setp.lt.u32 	%p57, %r21, 4;
	@%p57 bra 	$L__BB1_24;
	mad.lo.s32 	%r128, %r162, %r78, %r2;
	mad.lo.s32 	%r129, %r128, %r78, %r1;
	mul.wide.s32 	%rd92, %r129, 4;
	add.s64 	%rd93, %rd4, %rd92;
	mov.b32 	%r130, -1082130432;
	st.global.u32 	[%rd93], %r130;
	add.s32 	%r131, %r128, %r78;
	mad.lo.s32 	%r132, %r131, %r78, %r1;
	mul.wide.s32 	%rd94, %r132, 4;
	add.s64 	%rd95, %rd4, %rd94;
	st.global.u32 	[%rd95], %r130;
	add.s32 	%r133, %r131, %r78;
	mad.lo.s32 	%r134, %r133, %r78, %r1;
	mul.wide.s32 	%rd96, %r134, 4;
	add.s64 	%rd97, %rd4, %rd96;
	st.global.u32 	[%rd97], %r130;
	add.s32 	%r135, %r133, %r78;
	mad.lo.s32 	%r136, %r135, %r78, %r1;
	mul.wide.s32 	%rd98, %r136, 4;
	add.s64 	%rd99, %rd4, %rd98;
	st.global.u32 	[%rd99], %r130;
	add.s32 	%r162, %r162, 4;
$L__BB1_24:
	setp.eq.s32 	%p58, %r52, 0;
	@%p58 bra 	$L__BB1_48;
	setp.eq.s32 	%p59, %r52, 1;
	@%p59 bra 	$L__BB1_27;
	mad.lo.s32 	%r137, %r162, %r78, %r2;
	mad.lo.s32 	%r138, %r137, %r78, %r1;
	mul.wide.s32 	%rd100, %r138, 4;
	add.s64 	%rd101, %rd4, %rd100;
	mov.b32 	%r139, -1082130432;
	st.global.u32 	[%rd101], %r139;
	add.s32 	%r140, %r137, %r78;
	mad.lo.s32 	%r141, %r140, %r78, %r1;
	mul.wide.s32 	%rd102, %r141, 4;
	add.s64 	%rd103, %rd4, %rd102;
	st.global.u32 	[%rd103], %r139;
	add.s32 	%r162, %r162, 2;
$L__BB1_27:
	and.b32  	%r142, %r80, 1;
	setp.eq.b32 	%p60, %r142, 1;
	not.pred 	%p61, %p60;
	@%p61 bra 	$L__BB1_48;
	mad.lo.s32 	%r143, %r162, %r78, %r2;
	mad.lo.s32 	%r144, %r143, %r78, %r1;
	mul.wide.s32 	%rd104, %r144, 4;
	add.s64 	%rd105, %rd4, %rd104;
	mov.b32 	%r145, -1082130432;
	st.global.u32 	[%rd105], %r145;
	bra.uni 	$L__BB1_48;
$L__BB1_29:
	max.u32 	%r107, %r20, 1;
	and.b32  	%r57, %r107, 13;
	and.b32  	%r58, %r107, 5;
	and.b32  	%r59, %r107, 1;
	and.b32  	%r60, %r107, -4;
	and.b32  	%r61, %r107, -16;
	neg.s32 	%r62, %r60;
	mov.b32 	%r164, 0;
	add.s64 	%rd5, %rd15, 8;
$L__BB1_30:
	setp.lt.u32 	%p14, %r20, 4;
	mul.lo.s32 	%r64, %r20, %r164;
	mov.b32 	%r165, 0;
	@%p14 bra 	$L__BB1_33;
	mov.u64 	%rd107, %rd5;
	mov.u32 	%r166, %r64;
	mov.u32 	%r167, %r62;
$L__BB1_32:
	mul.wide.s32 	%rd60, %r166, 4;
	add.s64 	%rd61, %rd14, %rd60;
	ld.f32 	%f28, [%rd61];
	st.f32 	[%rd107+-8], %f28;
	ld.f32 	%f29, [%rd61+4];
	st.f32 	[%rd107+-4], %f29;
	ld.f32 	%f30, [%rd61+8];
	st.f32 	[%rd107], %f30;
	ld.f32 	%f31, [%rd61+12];
	st.f32 	[%rd107+4], %f31;
	add.s32 	%r167, %r167, 4;
	add.s32 	%r166, %r166, 4;
	add.s64 	%rd107, %rd107, 16;
	setp.eq.s32 	%p15, %r167, 0;
	mov.u32 	%r165, %r60;
	@%p15 bra 	$L__BB1_33;
	bra.uni 	$L__BB1_32;
$L__BB1_33:
	setp.eq.s32 	%p16, %r59, 0;
	@%p16 bra 	$L__BB1_35;
	add.s32 	%r109, %r165, %r64;
	mul.wide.s32 	%rd62, %r109, 4;
	add.s64 	%rd63, %rd14, %rd62;
	ld.f32 	%f32, [%rd63];
	mul.wide.u32 	%rd64, %r165, 4;
	add.s64 	%rd65, %rd15, %rd64;
	st.f32 	[%rd65], %f32;
$L__BB1_35:
	setp.lt.u32 	%p17, %r20, 16;
	mov.f32 	%f98, 0fBF800000;
	mov.b32 	%r170, 0;
	@%p17 bra 	$L__BB1_38;
	mov.f32 	%f98, 0fBF800000;
	mov.b32 	%r168, 0;
$L__BB1_37:
	.pragma "nounroll";
	mul.wide.u32 	%rd66, %r168, 4;
	add.s64 	%rd67, %rd15, %rd66;
	ld.f32 	%f36, [%rd67];
	setp.lt.f32 	%p18, %f98, %f36;
	selp.f32 	%f37, %f36, %f98, %p18;
	ld.f32 	%f38, [%rd67+4];
	setp.lt.f32 	%p19, %f37, %f38;
	selp.f32 	%f39, %f38, %f37, %p19;
	ld.f32 	%f40, [%rd67+8];
	setp.lt.f32 	%p20, %f39, %f40;
	selp.f32 	%f41, %f40, %f39, %p20;
	ld.f32 	%f42, [%rd67+12];
	setp.lt.f32 	%p21, %f41, %f42;
	selp.f32 	%f43, %f42, %f41, %p21;
	ld.f32 	%f44, [%rd67+16];
	setp.lt.f32 	%p22, %f43, %f44;
	selp.f32 	%f45, %f44, %f43, %p22;
	ld.f32 	%f46, [%rd67+20];
	setp.lt.f32 	%p23, %f45, %f46;
	selp.f32 	%f47, %f46, %f45, %p23;
	ld.f32 	%f48, [%rd67+24];
	setp.lt.f32 	%p24, %f47, %f48;
	selp.f32 	%f49, %f48, %f47, %p24;
	ld.f32 	%f50, [%rd67+28];
	setp.lt.f32 	%p25, %f49, %f50;
	selp.f32 	%f51, %f50, %f49, %p25;
	ld.f32 	%f52, [%rd67+32];
	setp.lt.f32 	%p26, %f51, %f52;
	selp.f32 	%f53, %f52, %f51, %p26;
	ld.f32 	%f54, [%rd67+36];
	setp.lt.f32 	%p27, %f53, %f54;
	selp.f32 	%f55, %f54, %f53, %p27;
	ld.f32 	%f56, [%rd67+40];
	setp.lt.f32 	%p28, %f55, %f56;
	selp.f32 	%f57, %f56, %f55, %p28;
	ld.f32 	%f58, [%rd67+44];
	setp.lt.f32 	%p29, %f57, %f58;
	selp.f32 	%f59, %f58, %f57, %p29;
	ld.f32 	%f60, [%rd67+48];
	setp.lt.f32 	%p30, %f59, %f60;
	selp.f32 	%f61, %f60, %f59, %p30;
	ld.f32 	%f62, [%rd67+52];
	setp.lt.f32 	%p31, %f61, %f62;
	selp.f32 	%f63, %f62, %f61, %p31;
	ld.f32 	%f64, [%rd67+56];
	setp.lt.f32 	%p32, %f63, %f64;
	selp.f32 	%f65, %f64, %f63, %p32;
	ld.f32 	%f66, [%rd67+60];
	setp.lt.f32 	%p33, %f65, %f66;
	selp.f32 	%f98, %f66, %f65, %p33;
	add.s32 	%r168, %r168, 16;
	setp.ne.s32 	%p34, %r168, %r61;
	mov.u32 	%r170, %r61;
	@%p34 bra 	$L__BB1_37;
$L__BB1_38:
	setp.eq.s32 	%p35, %r57, 0;
	@%p35 bra 	$L__BB1_47;
	add.s32 	%r112, %r57, -1;
	setp.lt.u32 	%p36, %r112, 7;
	@%p36 bra 	$L__BB1_41;
	mul.wide.u32 	%rd68, %r170, 4;
	add.s64 	%rd69, %rd15, %rd68;
	ld.f32 	%f68, [%rd69];
	setp.lt.f32 	%p37, %f98, %f68;
	selp.f32 	%f69, %f68, %f98, %p37;
	ld.f32 	%f70, [%rd69+4];
	setp.lt.f32 	%p38, %f69, %f70;
	selp.f32 	%f71, %f70, %f69, %p38;
	ld.f32 	%f72, [%rd69+8];
	setp.lt.f32 	%p39, %f71, %f72;
	selp.f32 	%f73, %f72, %f71, %p39;
	ld.f32 	%f74, [%rd69+12];
	setp.lt.f32 	%p40, %f73, %f74;
	selp.f32 	%f75, %f74, %f73, %p40;
	ld.f32 	%f76, [%rd69+16];
	setp.lt.f32 	%p41, %f75, %f76;
	selp.f32 	%f77, %f76, %f75, %p41;
	ld.f32 	%f78, [%rd69+20];
	setp.lt.f32 	%p42, %f77, %f78;
	selp.f32 	%f79, %f78, %f77, %p42;
	ld.f32 	%f80, [%rd69+24];
	setp.lt.f32 	%p43, %f79, %f80;
	selp.f32 	%f81, %f80, %f79, %p43;
	ld.f32 	%f82, [%rd69+28];
	setp.lt.f32 	%p44, %f81, %f82;
	selp.f32 	%f98, %f82, %f81, %p44;
	add.s32 	%r170, %r170, 8;
$L__BB1_41:
	setp.eq.s32 	%p45, %r58, 0;
	@%p45 bra 	$L__BB1_47;
	add.s32 	%r113, %r58, -1;
	setp.lt.u32 	%p46, %r113, 3;
	@%p46 bra 	$L__BB1_44;
	mul.wide.u32 	%rd70, %r170, 4;
	add.s64 	%rd71, %rd15, %rd70;
	ld.f32 	%f84, [%rd71];
	setp.lt.f32 	%p47, %f98, %f84;
	selp.f32 	%f85, %f84, %f98, %p47;
	ld.f32 	%f86, [%rd71+4];
	setp.lt.f32 	%p48, %f85, %f86;
	selp.f32 	%f87, %f86, %f85, %p48;
	ld.f32 	%f88, [%rd71+8];
	setp.lt.f32 	%p49, %f87, %f88;
	selp.f32 	%f89, %f88, %f87, %p49;
	ld.f32 	%f90, [%rd71+12];
	setp.lt.f32 	%p50, %f89, %f90;
	selp.f32 	%f98, %f90, %f89, %p50;
	add.s32 	%r170, %r170, 4;
$L__BB1_44:
	setp.eq.s32 	%p51, %r59, 0;
	@%p51 bra 	$L__BB1_47;
	mul.wide.u32 	%rd72, %r170, 4;
	add.s64 	%rd73, %rd15, %rd72;
	ld.f32 	%f11, [%rd73];
	setp.geu.f32 	%p52, %f98, %f11;
	@%p52 bra 	$L__BB1_47;
	mov.f32 	%f98, %f11;
$L__BB1_47:
	mad.lo.s32 	%r114, %r164, %r78, %r2;
	mad.lo.s32 	%r115, %r114, %r78, %r1;
	mul.wide.s32 	%rd74, %r115, 4;
	add.s64 	%rd75, %rd4, %rd74;
	st.global.f32 	[%rd75], %f98;
	add.s32 	%r164, %r164, 1;
	setp.ne.s32 	%p53, %r164, %r80;
	@%p53 bra 	$L__BB1_30;
$L__BB1_48:
	ret;

}


// ===== COMPILED SASS (sm_100) =====

	.target	sm_100

	.elftype	@"ET_EXEC"


//--------------------- .note.nv.tkinfo           --------------------------
	.section	.note.nv.tkinfo,"",@"SHT_NOTE"
	.sectionflags	@"SHF_NOTE_NV_TKINFO"
	.tkinfo
        /*0018*/ 	.word	0x00000002
        /*0030*/ 	.string	""
        /*0030*/ 	.string	"ptxas"
        /*0030*/ 	.string	"Cuda compilation tools, release 13.0, V13.0.88"
        /*0030*/ 	.string	"Build cuda_13.0.r13.0/compiler.36424714_0"
        /*0030*/ 	.string	"-arch sm_100 -m 64 "



//--------------------- .note.nv.cuinfo           --------------------------
	.section	.note.nv.cuinfo,"",@"SHT_NOTE"
	.sectionflags	@"SHF_NOTE_NV_CUINFO"
        /*0018*/ 	.short	0x0002
        /*001a*/ 	.short	0x0064
        /*001c*/ 	.short	0x0082
	.zero		2


//--------------------- .nv.info                  --------------------------
	.section	.nv.info,"",@"SHT_CUDA_INFO"
	.align	4


	//----- nvinfo : EIATTR_REGCOUNT
	.align		4
        /*0000*/ 	.byte	0x04, 0x2f
        /*0002*/ 	.short	(.L_1 - .L_0)
	.align		4
.L_0:
        /*0004*/ 	.word	index@(_Z6Conv2dPfS_S_iiii)
        /*0008*/ 	.word	0x00000020


	//----- nvinfo : EIATTR_FRAME_SIZE
	.align		4
.L_1:
        /*000c*/ 	.byte	0x04, 0x11
        /*000e*/ 	.short	(.L_3 - .L_2)
	.align		4
.L_2:
        /*0010*/ 	.word	index@(_Z6Conv2dPfS_S_iiii)
        /*0014*/ 	.word	0x00000000


	//----- nvinfo : EIATTR_REGCOUNT
	.align		4
.L_3:
        /*0018*/ 	.byte	0x04, 0x2f
        /*001a*/ 	.short	(.L_5 - .L_4)
	.align		4
.L_4:
        /*001c*/ 	.word	index@(_Z16MaxPoolingGlobalPfS_iii)
        /*0020*/ 	.word	0x00000020


	//----- nvinfo : EIATTR_FRAME_SIZE
	.align		4
.L_5:
        /*0024*/ 	.byte	0x04, 0x11
        /*0026*/ 	.short	(.L_7 - .L_6)
	.align		4
.L_6:
        /*0028*/ 	.word	index@(_Z16MaxPoolingGlobalPfS_iii)
        /*002c*/ 	.word	0x00000000


	//----- nvinfo : EIATTR_MIN_STACK_SIZE
	.align		4
.L_7:
        /*0030*/ 	.byte	0x04, 0x12
        /*0032*/ 	.short	(.L_9 - .L_8)
	.align		4
.L_8:
        /*0034*/ 	.word	index@(_Z16MaxPoolingGlobalPfS_iii)
        /*0038*/ 	.word	0x00000000


	//----- nvinfo : EIATTR_MIN_STACK_SIZE
	.align		4
.L_9:
        /*003c*/ 	.byte	0x04, 0x12
        /*003e*/ 	.short	(.L_11 - .L_10)
	.align		4
.L_10:
        /*0040*/ 	.word	index@(_Z6Conv2dPfS_S_iiii)
        /*0044*/ 	.word	0x00000000
.L_11:


//--------------------- .nv.compat                --------------------------
	.section	.nv.compat,"",@"SHT_CUDA_COMPAT_INFO"
	.align	4
        /*0000*/ 	.byte	0x02, 0x09, 0x00, 0x00, 0x02, 0x02, 0x01, 0x00, 0x02, 0x05, 0x05, 0x00, 0x03, 0x07, 0x01, 0x01
        /*0010*/ 	.byte	0x02, 0x03, 0x00, 0x00, 0x02, 0x06, 0x01, 0x00, 0x04, 0x0b, 0x08, 0x00, 0x09, 0x00, 0x00, 0x00
        /*0020*/ 	.byte	0x00, 0x00, 0x00, 0x00


//--------------------- .nv.info._Z16MaxPoolingGlobalPfS_iii --------------------------
	.section	.nv.info._Z16MaxPoolingGlobalPfS_iii,"",@"SHT_CUDA_INFO"
	.sectionflags	@""
	.align	4


	//----- nvinfo : EIATTR_CUDA_API_VERSION
	.align		4
        /*0000*/ 	.byte	0x04, 0x37
        /*0002*/ 	.short	(.L_13 - .L_12)
.L_12:
        /*0004*/ 	.word	0x00000082


	//----- nvinfo : EIATTR_KPARAM_INFO
	.align		4
.L_13:
        /*0008*/ 	.byte	0x04, 0x17
        /*000a*/ 	.short	(.L_15 - .L_14)
.L_14:
        /*000c*/ 	.word	0x00000000
        /*0010*/ 	.short	0x0004
        /*0012*/ 	.short	0x0018
        /*0014*/ 	.byte	0x00, 0xf0, 0x11, 0x00


	//----- nvinfo : EIATTR_KPARAM_INFO
	.align		4
.L_15:
        /*0018*/ 	.byte	0x04, 0x17
        /*001a*/ 	.short	(.L_17 - .L_16)
.L_16:
        /*001c*/ 	.word	0x00000000
        /*0020*/ 	.short	0x0003
        /*0022*/ 	.short	0x0014
        /*0024*/ 	.byte	0x00, 0xf0, 0x11, 0x00


	//----- nvinfo : EIATTR_KPARAM_INFO
	.align		4
.L_17:
        /*0028*/ 	.byte	0x04, 0x17
        /*002a*/ 	.short	(.L_19 - .L_18)
.L_18:
        /*002c*/ 	.word	0x00000000
        /*0030*/ 	.short	0x0002
        /*0032*/ 	.short	0x0010
        /*0034*/ 	.byte	0x00, 0xf0, 0x11, 0x00


	//----- nvinfo : EIATTR_KPARAM_INFO
	.align		4
.L_19:
        /*0038*/ 	.byte	0x04, 0x17
        /*003a*/ 	.short	(.L_21 - .L_20)
.L_20:
        /*003c*/ 	.word	0x00000000
        /*0040*/ 	.short	0x0001
        /*0042*/ 	.short	0x0008
        /*0044*/ 	.byte	0x00, 0xf5, 0x21, 0x00


	//----- nvinfo : EIATTR_KPARAM_INFO
	.align		4
.L_21:
        /*0048*/ 	.byte	0x04, 0x17
        /*004a*/ 	.short	(.L_23 - .L_22)
.L_22:
        /*004c*/ 	.word	0x00000000
        /*0050*/ 	.short	0x0000
        /*0052*/ 	.short	0x0000
        /*0054*/ 	.byte	0x00, 0xf5, 0x21, 0x00


	//----- nvinfo : EIATTR_SPARSE_MMA_MASK
	.align		4
.L_23:
        /*0058*/ 	.byte	0x03, 0x50
        /*005a*/ 	.short	0x0000


	//----- nvinfo : EIATTR_MAXREG_COUNT
	.align		4
        /*005c*/ 	.byte	0x03, 0x1b
        /*005e*/ 	.short	0x00ff


	//----- nvinfo : EIATTR_EXTERNS
	.align		4
        /*0060*/ 	.byte	0x04, 0x0f
        /*0062*/ 	.short	(.L_25 - .L_24)


	//   ....[0]....
	.align		4
.L_24:
        /*0064*/ 	.word	index@(malloc)


	//----- nvinfo : EIATTR_MERCURY_ISA_VERSION
	.align		4
.L_25:
        /*0068*/ 	.byte	0x03, 0x5f
        /*006a*/ 	.short	0x0101


	//----- nvinfo : EIATTR_VRC_CTA_INIT_COUNT
	.align		4
        /*006c*/ 	.byte	0x02, 0x4a
	.zero		1
	.zero		1


	//----- nvinfo : EIATTR_SYSCALL_OFFSETS
	.align		4
        /*0070*/ 	.byte	0x04, 0x46
        /*0072*/ 	.short	(.L_27 - .L_26)


	//   ....[0]....
.L_26:
        /*0074*/ 	.word	0x00000110


	//   ....[1]....
        /*0078*/ 	.word	0x00000180


	//----- nvinfo : EIATTR_EXIT_INSTR_OFFSETS
	.align		4
.L_27:
        /*007c*/ 	.byte	0x04, 0x1c
        /*007e*/ 	.short	(.L_29 - .L_28)


	//   ....[0]....
.L_28:
        /*0080*/ 	.word	0x00000b00


	//   ....[1]....
        /*0084*/ 	.word	0x00000f70


	//   ....[2]....
        /*0088*/ 	.word	0x00001180


	//   ....[3]....
        /*008c*/ 	.word	0x000012d0


	//   ....[4]....
        /*0090*/ 	.word	0x00001370


	//   ....[5]....
        /*0094*/ 	.word	0x00002050


	//----- nvinfo : EIATTR_CRS_STACK_SIZE
	.align		4
.L_29:
        /*0098*/ 	.byte	0x04, 0x1e
        /*009a*/ 	.short	(.L_31 - .L_30)
.L_30:
        /*009c*/ 	.word	0x00000000


	//----- nvinfo : EIATTR_CBANK_PARAM_SIZE
	.align		4
.L_31:
        /*00a0*/ 	.byte	0x03, 0x19
        /*00a2*/ 	.short	0x001c


	//----- nvinfo : EIATTR_PARAM_CBANK
	.align		4
        /*00a4*/ 	.byte	0x04, 0x0a
        /*00a6*/ 	.short	(.L_33 - .L_32)
	.align		4
.L_32:
        /*00a8*/ 	.word	index@(.nv.constant0._Z16MaxPoolingGlobalPfS_iii)
        /*00ac*/ 	.short	0x0380
        /*00ae*/ 	.short	0x001c


	//----- nvinfo : EIATTR_SW_WAR
	.align		4
.L_33:
        /*00b0*/ 	.byte	0x04, 0x36
        /*00b2*/ 	.short	(.L_35 - .L_34)
.L_34:
        /*00b4*/ 	.word	0x00000008
.L_35:


//--------------------- .nv.info._Z6Conv2dPfS_S_iiii --------------------------
	.section	.nv.info._Z6Conv2dPfS_S_iiii,"",@"SHT_CUDA_INFO"
	.sectionflags	@""
	.align	4


	//----- nvinfo : EIATTR_CUDA_API_VERSION
	.align		4
        /*0000*/ 	.byte	0x04, 0x37
        /*0002*/ 	.short	(.L_37 - .L_36)
.L_36:
        /*0004*/ 	.word	0x00000082


	//----- nvinfo : EIATTR_KPARAM_INFO
	.align		4
.L_37:
        /*0008*/ 	.byte	0x04, 0x17
        /*000a*/ 	.short	(.L_39 - .L_38)
.L_38:
        /*000c*/ 	.word	0x00000000
        /*0010*/ 	.short	0x0006
        /*0012*/ 	.short	0x0024
        /*0014*/ 	.byte	0x00, 0xf0, 0x11, 0x00


	//----- nvinfo : EIATTR_KPARAM_INFO
	.align		4
.L_39:
        /*0018*/ 	.byte	0x04, 0x17
        /*001a*/ 	.short	(.L_41 - .L_40)
.L_40:
        /*001c*/ 	.word	0x00000000
        /*0020*/ 	.short	0x0005
        /*0022*/ 	.short	0x0020
        /*0024*/ 	.byte	0x00, 0xf0, 0x11, 0x00


	//----- nvinfo : EIATTR_KPARAM_INFO
	.align		4
.L_41:
        /*0028*/ 	.byte	0x04, 0x17
        /*002a*/ 	.short	(.L_43 - .L_42)
.L_42:
        /*002c*/ 	.word	0x00000000
        /*0030*/ 	.short	0x0004
        /*0032*/ 	.short	0x001c
        /*0034*/ 	.byte	0x00, 0xf0, 0x11, 0x00


	//----- nvinfo : EIATTR_KPARAM_INFO
	.align		4
.L_43:
        /*0038*/ 	.byte	0x04, 0x17
        /*003a*/ 	.short	(.L_45 - .L_44)
.L_44:
        /*003c*/ 	.word	0x00000000
        /*0040*/ 	.short	0x0003
        /*0042*/ 	.short	0x0018
        /*0044*/ 	.byte	0x00, 0xf0, 0x11, 0x00


	//----- nvinfo : EIATTR_KPARAM_INFO
	.align		4
.L_45:
        /*0048*/ 	.byte	0x04, 0x17
        /*004a*/ 	.short	(.L_47 - .L_46)
.L_46:
        /*004c*/ 	.word	0x00000000
        /*0050*/ 	.short	0x0002
        /*0052*/ 	.short	0x0010
        /*0054*/ 	.byte	0x00, 0xf5, 0x21, 0x00


	//----- nvinfo : EIATTR_KPARAM_INFO
	.align		4
.L_47:
        /*0058*/ 	.byte	0x04, 0x17
        /*005a*/ 	.short	(.L_49 - .L_48)
.L_48:
        /*005c*/ 	.word	0x00000000
        /*0060*/ 	.short	0x0001
        /*0062*/ 	.short	0x0008
        /*0064*/ 	.byte	0x00, 0xf5, 0x21, 0x00


	//----- nvinfo : EIATTR_KPARAM_INFO
	.align		4
.L_49:
        /*0068*/ 	.byte	0x04, 0x17
        /*006a*/ 	.short	(.L_51 - .L_50)
.L_50:
        /*006c*/ 	.word	0x00000000
        /*0070*/ 	.short	0x0000
        /*0072*/ 	.short	0x0000
        /*0074*/ 	.byte	0x00, 0xf5, 0x21, 0x00


	//----- nvinfo : EIATTR_SPARSE_MMA_MASK
	.align		4
.L_51:
        /*0078*/ 	.byte	0x03, 0x50
        /*007a*/ 	.short	0x0000


	//----- nvinfo : EIATTR_MAXREG_COUNT
	.align		4
        /*007c*/ 	.byte	0x03, 0x1b
        /*007e*/ 	.short	0x00ff


	//----- nvinfo : EIATTR_EXTERNS
	.align		4
        /*0080*/ 	.byte	0x04, 0x0f
        /*0082*/ 	.short	(.L_53 - .L_52)


	//   ....[0]....
	.align		4
.L_52:
        /*0084*/ 	.word	index@(malloc)


	//----- nvinfo : EIATTR_MERCURY_ISA_VERSION
	.align		4
.L_53:
        /*0088*/ 	.byte	0x03, 0x5f
        /*008a*/ 	.short	0x0101


	//----- nvinfo : EIATTR_VRC_CTA_INIT_COUNT
	.align		4
        /*008c*/ 	.byte	0x02, 0x4a
	.zero		1
	.zero		1


	//----- nvinfo : EIATTR_SYSCALL_OFFSETS
	.align		4
        /*0090*/ 	.byte	0x04, 0x46
        /*0092*/ 	.short	(.L_55 - .L_54)


	//   ....[0]....
.L_54:
        /*0094*/ 	.word	0x000000a0


	//   ....[1]....
        /*0098*/ 	.word	0x00000110


	//----- nvinfo : EIATTR_EXIT_INSTR_OFFSETS
	.align		4
.L_55:
        /*009c*/ 	.byte	0x04, 0x1c
        /*009e*/ 	.short	(.L_57 - .L_56)


	//   ....[0]....
.L_56:
        /*00a0*/ 	.word	0x00000ae0


	//   ....[1]....
        /*00a4*/ 	.word	0x00000fc0


	//   ....[2]....
        /*00a8*/ 	.word	0x000011b0


	//   ....[3]....
        /*00ac*/ 	.word	0x000012e0


	//   ....[4]....
        /*00b0*/ 	.word	0x00001360


	//   ....[5]....
        /*00b4*/ 	.word	0x00002160


	//----- nvinfo : EIATTR_CRS_STACK_SIZE
	.align		4
.L_57:
        /*00b8*/ 	.byte	0x04, 0x1e
        /*00ba*/ 	.short	(.L_59 - .L_58)
.L_58:
        /*00bc*/ 	.word	0x00000000


	//----- nvinfo : EIATTR_CBANK_PARAM_SIZE
	.align		4
.L_59:
        /*00c0*/ 	.byte	0x03, 0x19
        /*00c2*/ 	.short	0x0028


	//----- nvinfo : EIATTR_PARAM_CBANK
	.align		4
        /*00c4*/ 	.byte	0x04, 0x0a
        /*00c6*/ 	.short	(.L_61 - .L_60)
	.align		4
.L_60:
        /*00c8*/ 	.word	index@(.nv.constant0._Z6Conv2dPfS_S_iiii)
        /*00cc*/ 	.short	0x0380
        /*00ce*/ 	.short	0x0028


	//----- nvinfo : EIATTR_SW_WAR
	.align		4
.L_61:
        /*00d0*/ 	.byte	0x04, 0x36
        /*00d2*/ 	.short	(.L_63 - .L_62)
.L_62:
        /*00d4*/ 	.word	0x00000008
.L_63:


//--------------------- .nv.callgraph             --------------------------
	.section	.nv.callgraph,"",@"SHT_CUDA_CALLGRAPH"
	.align	4
	.sectionentsize	8
	.align		4
        /*0000*/ 	.word	0x00000000
	.align		4
        /*0004*/ 	.word	0xffffffff
	.align		4
        /*0008*/ 	.word	index@(_Z16MaxPoolingGlobalPfS_iii)
	.align		4
        /*000c*/ 	.word	index@(malloc)
	.align		4
        /*0010*/ 	.word	index@(_Z6Conv2dPfS_S_iiii)
	.align		4
        /*0014*/ 	.word	index@(malloc)
	.align		4
        /*0018*/ 	.word	0x00000000
	.align		4
        /*001c*/ 	.word	0xfffffffe
	.align		4
        /*0020*/ 	.word	0x00000000
	.align		4
        /*0024*/ 	.word	0xfffffffd
	.align		4
        /*0028*/ 	.word	0x00000000
	.align		4
        /*002c*/ 	.word	0xfffffffc


//--------------------- .nv.constant4             --------------------------
	.section	.nv.constant4,"a",@progbits
	.align	8
	.align		8
.nv.constant4:
        /*0000*/ 	.dword	malloc


//--------------------- .text._Z16MaxPoolingGlobalPfS_iii --------------------------
	.section	.text._Z16MaxPoolingGlobalPfS_iii,"ax",@progbits
	.align	128
        .global         _Z16MaxPoolingGlobalPfS_iii
        .type           _Z16MaxPoolingGlobalPfS_iii,@function
        .size           _Z16MaxPoolingGlobalPfS_iii,(.L_x_66 - _Z16MaxPoolingGlobalPfS_iii)
        .other          _Z16MaxPoolingGlobalPfS_iii,@"STO_CUDA_ENTRY STV_DEFAULT"
_Z16MaxPoolingGlobalPfS_iii:
.text._Z16MaxPoolingGlobalPfS_iii:
[----:B------:R-:W0:Y:S01]  /*0000*/  LDC R1, c[0x0][0x37c] ;  /* 0x0000df00ff017b82 */ /* 0x000e220000000800 */
[----:B------:R-:W1:Y:S01]  /*0010*/  LDCU UR36, c[0x0][0x394] ;  /* 0x00007280ff2477ac */ /* 0x000e620008000800 */
[----:B------:R-:W-:Y:S01]  /*0020*/  MOV R2, 0x0 ;  /* 0x0000000000027802 */ /* 0x000fe20000000f00 */
[----:B------:R-:W2:Y:S05]  /*0030*/  LDCU UR4, c[0x0][0x398] ;  /* 0x00007300ff0477ac */ /* 0x000eaa0008000800 */
[----:B------:R3:W4:Y:S01]  /*0040*/  LDC.64 R6, c[0x4][R2] ;  /* 0x0100000002067b82 */ /* 0x0007220000000a00 */
[----:B-1----:R-:W-:-:S04]  /*0050*/  UIMAD.WIDE UR36, UR36, UR36, URZ ;  /* 0x00000024242472a5 */ /* 0x002fc8000f8e02ff */
[----:B------:R-:W-:Y:S02]  /*0060*/  USHF.L.U64.HI UR37, UR36, 0x2, UR37 ;  /* 0x0000000224257899 */ /* 0x000fe40008010225 */
[----:B--2---:R-:W-:Y:S02]  /*0070*/  USHF.R.S32.HI UR6, URZ, 0x1f, UR4 ;  /* 0x0000001fff067899 */ /* 0x004fe40008011404 */
[----:B------:R-:W-:Y:S02]  /*0080*/  USHF.L.U32 UR36, UR36, 0x2, URZ ;  /* 0x0000000224247899 */ /* 0x000fe400080006ff */
[----:B------:R-:W-:Y:S02]  /*0090*/  UIMAD UR7, UR37, UR4, URZ ;  /* 0x00000004250772a4 */ /* 0x000fe4000f8e02ff */
[----:B------:R-:W-:Y:S02]  /*00a0*/  UIMAD.WIDE.U32 UR4, UR36, UR4, URZ ;  /* 0x00000004240472a5 */ /* 0x000fe4000f8e00ff */
[----:B------:R-:W-:-:S04]  /*00b0*/  UIMAD UR6, UR6, UR36, UR7 ;  /* 0x00000024060672a4 */ /* 0x000fc8000f8e0207 */
[----:B------:R-:W-:Y:S02]  /*00c0*/  UIADD3 UR6, UPT, UPT, UR5, UR6, URZ ;  /* 0x0000000605067290 */ /* 0x000fe4000fffe0ff */
[----:B------:R-:W-:Y:S02]  /*00d0*/  IMAD.U32 R5, RZ, RZ, UR5 ;  /* 0x00000005ff057e24 */ /* 0x000fe4000f8e00ff */
[----:B------:R-:W-:Y:S02]  /*00e0*/  IMAD.U32 R4, RZ, RZ, UR4 ;  /* 0x00000004ff047e24 */ /* 0x000fe4000f8e00ff */
[----:B---3--:R-:W-:-:S07]  /*00f0*/  IMAD.U32 R5, RZ, RZ, UR6 ;  /* 0x00000006ff057e24 */ /* 0x008fce000f8e00ff */
[----:B------:R-:W-:-:S07]  /*0100*/  LEPC R20, `(.L_x_0) ;  /* 0x000000001014794e */ /* 0x000fce0000000000 */
[----:B0---4-:R-:W-:Y:S05]  /*0110*/  CALL.ABS.NOINC R6 ;  /* 0x0000000006007343 */ /* 0x011fea0003c00000 */
.L_x_0:
[----:B------:R-:W0:Y:S01]  /*0120*/  LDC.64 R2, c[0x4][R2] ;  /* 0x0100000002027b82 */ /* 0x000e220000000a00 */
[----:B------:R-:W-:Y:S02]  /*0130*/  IMAD.MOV.U32 R16, RZ, RZ, R4 ;  /* 0x000000ffff107224 */ /* 0x000fe400078e0004 */
[----:B------:R-:W-:Y:S02]  /*0140*/  IMAD.MOV.U32 R17, RZ, RZ, R5 ;  /* 0x000000ffff117224 */ /* 0x000fe400078e0005 */
[----:B------:R-:W-:Y:S02]  /*0150*/  IMAD.U32 R4, RZ, RZ, UR36 ;  /* 0x00000024ff047e24 */ /* 0x000fe4000f8e00ff */
[----:B------:R-:W-:-:S07]  /*0160*/  IMAD.U32 R5, RZ, RZ, UR37 ;  /* 0x00000025ff057e24 */ /* 0x000fce000f8e00ff */
[----:B------:R-:W-:-:S07]  /*0170*/  LEPC R20, `(.L_x_1) ;  /* 0x000000001014794e */ /* 0x000fce0000000000 */
[----:B0-----:R-:W-:Y:S05]  /*0180*/  CALL.ABS.NOINC R2 ;  /* 0x0000000002007343 */ /* 0x001fea0003c00000 */
.L_x_1:
[----:B------:R-:W0:Y:S01]  /*0190*/  LDCU.64 UR4, c[0x0][0x390] ;  /* 0x00007200ff0477ac */ /* 0x000e220008000a00 */
[----:B------:R-:W1:Y:S01]  /*01a0*/  S2R R3, SR_CTAID.X ;  /* 0x0000000000037919 */ /* 0x000e620000002500 */
[----:B------:R-:W2:Y:S01]  /*01b0*/  LDC.64 R6, c[0x0][0x358] ;  /* 0x0000d600ff067b82 */ /* 0x000ea20000000a00 */
[----:B------:R-:W3:Y:S01]  /*01c0*/  LDCU UR6, c[0x0][0x398] ;  /* 0x00007300ff0677ac */ /* 0x000ee20008000800 */
[----:B------:R-:W4:Y:S01]  /*01d0*/  S2R R0, SR_TID.X ;  /* 0x0000000000007919 */ /* 0x000f220000002100 */
[----:B0-----:R-:W-:-:S05]  /*01e0*/  IMAD.U32 R8, RZ, RZ, UR5 ;  /* 0x00000005ff087e24 */ /* 0x001fca000f8e00ff */
[----:B---3--:R-:W-:-:S04]  /*01f0*/  VIMNMX R2, PT, PT, R8, UR6, PT ;  /* 0x0000000608027c48 */ /* 0x008fc8000bfe0100 */
[----:B------:R-:W-:-:S13]  /*0200*/  ISETP.GE.AND P0, PT, R2, 0x1, PT ;  /* 0x000000010200780c */ /* 0x000fda0003f06270 */
[----:B-1--4-:R-:W-:Y:S05]  /*0210*/  @!P0 BRA `(.L_x_2) ;  /* 0x0000000800308947 */ /* 0x012fea0003800000 */
[----:B------:R-:W-:Y:S01]  /*0220*/  BSSY.RECONVERGENT B0, `(.L_x_2) ;  /* 0x000008b000007945 */ /* 0x000fe20003800200 */
[C---:B------:R-:W-:Y:S01]  /*0230*/  IMAD R2, R8.reuse, UR4, RZ ;  /* 0x0000000408027c24 */ /* 0x040fe2000f8e02ff */
[C---:B------:R-:W-:Y:S01]  /*0240*/  LOP3.LUT R9, R8.reuse, 0x7, RZ, 0xc0, !PT ;  /* 0x0000000708097812 */ /* 0x040fe200078ec0ff */
[----:B------:R-:W-:Y:S01]  /*0250*/  IMAD.MOV.U32 R11, RZ, RZ, RZ ;  /* 0x000000ffff0b7224 */ /* 0x000fe200078e00ff */
[----:B------:R-:W-:-:S07]  /*0260*/  LOP3.LUT R10, R8, 0x7ffffff8, RZ, 0xc0, !PT ;  /* 0x7ffffff8080a7812 */ /* 0x000fce00078ec0ff */
.L_x_10:
[----:B0-----:R-:W0:Y:S01]  /*0270*/  LDCU UR4, c[0x0][0x390] ;  /* 0x00007200ff0477ac */ /* 0x001e220008000800 */
[----:B------:R-:W-:Y:S01]  /*0280*/  IMAD.MOV.U32 R13, RZ, RZ, R11 ;  /* 0x000000ffff0d7224 */ /* 0x000fe200078e000b */
[----:B------:R-:W-:Y:S01]  /*0290*/  BSSY.RECONVERGENT B1, `(.L_x_3) ;  /* 0x0000082000017945 */ /* 0x000fe20003800200 */
[----:B------:R-:W-:Y:S01]  /*02a0*/  IMAD.MOV.U32 R29, RZ, RZ, RZ ;  /* 0x000000ffff1d7224 */ /* 0x000fe200078e00ff */
[----:B-1----:R-:W1:Y:S01]  /*02b0*/  LDCU UR5, c[0x0][0x398] ;  /* 0x00007300ff0577ac */ /* 0x002e620008000800 */
[C---:B0-----:R-:W-:Y:S02]  /*02c0*/  IMAD R27, R11.reuse, UR4, R0 ;  /* 0x000000040b1b7c24 */ /* 0x041fe4000f8e0200 */
[----:B------:R-:W-:-:S05]  /*02d0*/  VIADD R11, R11, 0x1 ;  /* 0x000000010b0b7836 */ /* 0x000fca0000000000 */
[----:B-1----:R-:W-:-:S13]  /*02e0*/  ISETP.NE.AND P0, PT, R11, UR5, PT ;  /* 0x000000050b007c0c */ /* 0x002fda000bf05270 */
.L_x_9:
[----:B0-----:R-:W0:Y:S01]  /*02f0*/  LDCU UR4, c[0x0][0x394] ;  /* 0x00007280ff0477ac */ /* 0x001e220008000800 */
[----:B------:R-:W-:Y:S02]  /*0300*/  IMAD.MOV.U32 R22, RZ, RZ, RZ ;  /* 0x000000ffff167224 */ /* 0x000fe400078e00ff */
[----:B0-----:R-:W-:-:S04]  /*0310*/  IMAD.U32 R8, RZ, RZ, UR4 ;  /* 0x00000004ff087e24 */ /* 0x001fc8000f8e00ff */
[----:B------:R-:W-:Y:S01]  /*0320*/  IMAD R12, R3, R8, R29 ;  /* 0x00000008030c7224 */ /* 0x000fe200078e021d */
[----:B------:R-:W-:-:S13]  /*0330*/  ISETP.GE.U32.AND P1, PT, R8, 0x8, PT ;  /* 0x000000080800780c */ /* 0x000fda0003f26070 */
[----:B-1----:R-:W-:Y:S05]  /*0340*/  @!P1 BRA `(.L_x_4) ;  /* 0x0000000000c09947 */ /* 0x002fea0003800000 */
[----:B------:R-:W0:Y:S01]  /*0350*/  LDC.64 R14, c[0x0][0x380] ;  /* 0x0000e000ff0e7b82 */ /* 0x000e220000000a00 */
[----:B------:R-:W-:Y:S01]  /*0360*/  BSSY.RECONVERGENT B2, `(.L_x_5) ;  /* 0x000002d000027945 */ /* 0x000fe20003800200 */
[----:B------:R-:W-:-:S07]  /*0370*/  IMAD.MOV.U32 R26, RZ, RZ, RZ ;  /* 0x000000ffff1a7224 */ /* 0x000fce00078e00ff */
.L_x_6:
[----:B--2---:R-:W-:Y:S01]  /*0380*/  R2UR UR4, R6 ;  /* 0x00000000060472ca */ /* 0x004fe200000e0000 */
[----:B-1----:R-:W-:Y:S01]  /*0390*/  IMAD R19, R27, R8, R26 ;  /* 0x000000081b137224 */ /* 0x002fe200078e021a */
[----:B------:R-:W-:-:S03]  /*03a0*/  R2UR UR5, R7 ;  /* 0x00000000070572ca */ /* 0x000fc600000e0000 */
[----:B------:R-:W-:-:S04]  /*03b0*/  IMAD R19, R2, R19, R12 ;  /* 0x0000001302137224 */ /* 0x000fc800078e020c */
[----:B0-----:R-:W-:-:S06]  /*03c0*/  IMAD.WIDE R18, R19, 0x4, R14 ;  /* 0x0000000413127825 */ /* 0x001fcc00078e020e */
[----:B------:R-:W2:Y:S01]  /*03d0*/  LDG.E R28, desc[UR4][R18.64] ;  /* 0x00000004121c7981 */ /* 0x000ea2000c1e1900 */
[----:B------:R-:W-:Y:S01]  /*03e0*/  IMAD R20, R13, R8, R26 ;  /* 0x000000080d147224 */ /* 0x000fe200078e021a */
[----:B------:R-:W-:Y:S01]  /*03f0*/  R2UR UR6, R6 ;  /* 0x00000000060672ca */ /* 0x000fe200000e0000 */
[----:B------:R-:W-:Y:S01]  /*0400*/  IMAD.WIDE R24, R2, 0x4, R18 ;  /* 0x0000000402187825 */ /* 0x000fe200078e0212 */
[----:B------:R-:W-:-:S03]  /*0410*/  R2UR UR7, R7 ;  /* 0x00000000070772ca */ /* 0x000fc600000e0000 */
[----:B------:R-:W-:-:S04]  /*0420*/  IMAD R21, R20, R8, R29 ;  /* 0x0000000814157224 */ /* 0x000fc800078e021d */
[----:B------:R-:W-:-:S05]  /*0430*/  IMAD.WIDE R20, R21, 0x4, R16 ;  /* 0x0000000415147825 */ /* 0x000fca00078e0210 */
[----:B--2---:R0:W-:Y:S04]  /*0440*/  ST.E desc[UR4][R20.64], R28 ;  /* 0x0000001c14007985 */ /* 0x0041e8000c101904 */
[----:B0-----:R-:W2:Y:S01]  /*0450*/  LDG.E R28, desc[UR6][R24.64] ;  /* 0x00000006181c7981 */ /* 0x001ea2000c1e1900 */
[----:B------:R-:W-:-:S04]  /*0460*/  IMAD.WIDE.U32 R20, R8, 0x4, R20 ;  /* 0x0000000408147825 */ /* 0x000fc800078e0014 */
[----:B------:R-:W-:Y:S01]  /*0470*/  IMAD.WIDE R22, R2, 0x4, R24 ;  /* 0x0000000402167825 */ /* 0x000fe200078e0218 */
[----:B--2---:R0:W-:Y:S04]  /*0480*/  ST.E desc[UR4][R20.64], R28 ;  /* 0x0000001c14007985 */ /* 0x0041e8000c101904 */
[----:B0-----:R0:W2:Y:S01]  /*0490*/  LDG.E R28, desc[UR6][R22.64] ;  /* 0x00000006161c7981 */ /* 0x0010a2000c1e1900 */
[----:B------:R-:W-:-:S04]  /*04a0*/  IMAD.WIDE.U32 R18, R8, 0x4, R20 ;  /* 0x0000000408127825 */ /* 0x000fc800078e0014 */
[----:B0-----:R-:W-:Y:S01]  /*04b0*/  IMAD.WIDE R22, R2, 0x4, R22 ;  /* 0x0000000402167825 */ /* 0x001fe200078e0216 */
[----:B--2---:R0:W-:Y:S04]  /*04c0*/  ST.E desc[UR4][R18.64], R28 ;  /* 0x0000001c12007985 */ /* 0x0041e8000c101904 */
[----:B0-----:R-:W2:Y:S01]  /*04d0*/  LDG.E R28, desc[UR6][R22.64] ;  /* 0x00000006161c7981 */ /* 0x001ea2000c1e1900 */
[----:B------:R-:W-:-:S04]  /*04e0*/  IMAD.WIDE.U32 R24, R8, 0x4, R18 ;  /* 0x0000000408187825 */ /* 0x000fc800078e0012 */
[C---:B------:R-:W-:Y:S01]  /*04f0*/  IMAD.WIDE R20, R2.reuse, 0x4, R22 ;  /* 0x0000000402147825 */ /* 0x040fe200078e0216 */
[----:B--2---:R0:W-:Y:S04]  /*0500*/  ST.E desc[UR4][R24.64], R28 ;  /* 0x0000001c18007985 */ /* 0x0041e8000c101904 */
[----:B------:R-:W2:Y:S01]  /*0510*/  LDG.E R23, desc[UR6][R20.64] ;  /* 0x0000000614177981 */ /* 0x000ea2000c1e1900 */
[----:B------:R-:W-:-:S04]  /*0520*/  IMAD.WIDE R18, R2, 0x4, R20 ;  /* 0x0000000402127825 */ /* 0x000fc800078e0214 */
[----:B0-----:R-:W-:-:S05]  /*0530*/  IMAD.WIDE.U32 R24, R8, 0x4, R24 ;  /* 0x0000000408187825 */ /* 0x001fca00078e0018 */
[----:B--2---:R0:W-:Y:S04]  /*0540*/  ST.E desc[UR4][R24.64], R23 ;  /* 0x0000001718007985 */ /* 0x0041e8000c101904 */
[----:B------:R1:W2:Y:S01]  /*0550*/  LDG.E R28, desc[UR6][R18.64] ;  /* 0x00000006121c7981 */ /* 0x0002a2000c1e1900 */
[----:B0-----:R-:W-:-:S04]  /*0560*/  IMAD.WIDE.U32 R22, R8, 0x4, R24 ;  /* 0x0000000408167825 */ /* 0x001fc800078e0018 */
[----:B-1----:R-:W-:Y:S01]  /*0570*/  IMAD.WIDE R18, R2, 0x4, R18 ;  /* 0x0000000402127825 */ /* 0x002fe200078e0212 */
[----:B--2---:R0:W-:Y:S04]  /*0580*/  ST.E desc[UR4][R22.64], R28 ;  /* 0x0000001c16007985 */ /* 0x0041e8000c101904 */
[----:B0-----:R-:W2:Y:S01]  /*0590*/  LDG.E R28, desc[UR6][R18.64] ;  /* 0x00000006121c7981 */ /* 0x001ea2000c1e1900 */
[----:B------:R-:W-:-:S04]  /*05a0*/  IMAD.WIDE.U32 R20, R8, 0x4, R22 ;  /* 0x0000000408147825 */ /* 0x000fc800078e0016 */
[----:B------:R-:W-:-:S04]  /*05b0*/  IMAD.WIDE R24, R2, 0x4, R18 ;  /* 0x0000000402187825 */ /* 0x000fc800078e0212 */
[----:B------:R-:W-:Y:S01]  /*05c0*/  VIADD R26, R26, 0x8 ;  /* 0x000000081a1a7836 */ /* 0x000fe20000000000 */
[----:B--2---:R1:W-:Y:S04]  /*05d0*/  ST.E desc[UR4][R20.64], R28 ;  /* 0x0000001c14007985 */ /* 0x0043e8000c101904 */
[----:B------:R-:W2:Y:S01]  /*05e0*/  LDG.E R25, desc[UR6][R24.64] ;  /* 0x0000000618197981 */ /* 0x000ea2000c1e1900 */
[----:B------:R-:W-:Y:S01]  /*05f0*/  ISETP.NE.AND P1, PT, R26, R10, PT ;  /* 0x0000000a1a00720c */ /* 0x000fe20003f25270 */
[----:B------:R-:W-:-:S05]  /*0600*/  IMAD.WIDE.U32 R18, R8, 0x4, R20 ;  /* 0x0000000408127825 */ /* 0x000fca00078e0014 */
[----:B--2---:R1:W-:Y:S07]  /*0610*/  ST.E desc[UR4][R18.64], R25 ;  /* 0x0000001912007985 */ /* 0x0043ee000c101904 */
[----:B------:R-:W-:Y:S05]  /*0620*/  @P1 BRA `(.L_x_6) ;  /* 0xfffffffc00541947 */ /* 0x000fea000383ffff */
[----:B------:R-:W-:Y:S05]  /*0630*/  BSYNC.RECONVERGENT B2 ;  /* 0x0000000000027941 */ /* 0x000fea0003800200 */
.L_x_5:
[----:B------:R-:W-:-:S07]  /*0640*/  IMAD.MOV.U32 R22, RZ, RZ, R10 ;  /* 0x000000ffff167224 */ /* 0x000fce00078e000a */
.L_x_4:
[----:B------:R-:W-:-:S13]  /*0650*/  ISETP.NE.AND P1, PT, R9, RZ, PT ;  /* 0x000000ff0900720c */ /* 0x000fda0003f25270 */
[----:B------:R-:W-:Y:S05]  /*0660*/  @!P1 BRA `(.L_x_7) ;  /* 0x0000000400049947 */ /* 0x000fea0003800000 */
[----:B------:R-:W-:-:S05]  /*0670*/  VIADD R14, R9, 0xffffffff ;  /* 0xffffffff090e7836 */ /* 0x000fca0000000000 */
[----:B------:R-:W-:-:S13]  /*0680*/  ISETP.GE.U32.AND P1, PT, R14, 0x3, PT ;  /* 0x000000030e00780c */ /* 0x000fda0003f26070 */
[----:B------:R-:W-:Y:S05]  /*0690*/  @!P1 BRA `(.L_x_8) ;  /* 0x0000000000689947 */ /* 0x000fea0003800000 */
[----:B-1----:R-:W0:Y:S01]  /*06a0*/  LDC.64 R18, c[0x0][0x380] ;  /* 0x0000e000ff127b82 */ /* 0x002e220000000a00 */
[----:B--2---:R-:W-:Y:S01]  /*06b0*/  R2UR UR4, R6 ;  /* 0x00000000060472ca */ /* 0x004fe200000e0000 */
[----:B------:R-:W-:Y:S01]  /*06c0*/  IMAD R15, R27, R8, R22 ;  /* 0x000000081b0f7224 */ /* 0x000fe200078e0216 */
        /* <DEDUP_REMOVED lines=11> */
[----:B------:R1:W2:Y:S01]  /*0780*/  LDG.E R26, desc[UR6][R20.64] ;  /* 0x00000006141a7981 */ /* 0x0002a2000c1e1900 */
[----:B------:R-:W-:-:S04]  /*0790*/  IMAD.WIDE.U32 R24, R8, 0x4, R14 ;  /* 0x0000000408187825 */ /* 0x000fc800078e000e */
[----:B-1----:R-:W-:Y:S01]  /*07a0*/  IMAD.WIDE R20, R2, 0x4, R20 ;  /* 0x0000000402147825 */ /* 0x002fe200078e0214 */
[----:B--2---:R3:W-:Y:S04]  /*07b0*/  ST.E desc[UR4][R24.64], R26 ;  /* 0x0000001a18007985 */ /* 0x0047e8000c101904 */
[----:B------:R-:W2:Y:S01]  /*07c0*/  LDG.E R28, desc[UR6][R20.64] ;  /* 0x00000006141c7981 */ /* 0x000ea2000c1e1900 */
[----:B------:R-:W-:-:S04]  /*07d0*/  IMAD.WIDE.U32 R18, R8, 0x4, R24 ;  /* 0x0000000408127825 */ /* 0x000fc800078e0018 */
[----:B0-----:R-:W-:Y:S01]  /*07e0*/  IMAD.WIDE R14, R2, 0x4, R20 ;  /* 0x00000004020e7825 */ /* 0x001fe200078e0214 */
[----:B--2---:R3:W-:Y:S04]  /*07f0*/  ST.E desc[UR4][R18.64], R28 ;  /* 0x0000001c12007985 */ /* 0x0047e8000c101904 */
[----:B------:R0:W2:Y:S01]  /*0800*/  LDG.E R23, desc[UR6][R14.64] ;  /* 0x000000060e177981 */ /* 0x0000a2000c1e1900 */
[----:B------:R-:W-:Y:S02]  /*0810*/  VIADD R22, R22, 0x4 ;  /* 0x0000000416167836 */ /* 0x000fe40000000000 */
[----:B0-----:R-:W-:-:S05]  /*0820*/  IMAD.WIDE.U32 R14, R8, 0x4, R18 ;  /* 0x00000004080e7825 */ /* 0x001fca00078e0012 */
[----:B--2---:R3:W-:Y:S02]  /*0830*/  ST.E desc[UR4][R14.64], R23 ;  /* 0x000000170e007985 */ /* 0x0047e4000c101904 */
.L_x_8:
[----:B---3--:R-:W-:-:S13]  /*0840*/  LOP3.LUT P1, R14, R8, 0x3, RZ, 0xc0, !PT ;  /* 0x00000003080e7812 */ /* 0x008fda000782c0ff */
[----:B------:R-:W-:Y:S05]  /*0850*/  @!P1 BRA `(.L_x_7) ;  /* 0x0000000000889947 */ /* 0x000fea0003800000 */
[----:B------:R-:W-:-:S13]  /*0860*/  ISETP.NE.AND P1, PT, R14, 0x1, PT ;  /* 0x000000010e00780c */ /* 0x000fda0003f25270 */
[----:B------:R-:W0:Y:S01]  /*0870*/  @P1 LDC.64 R14, c[0x0][0x380] ;  /* 0x0000e000ff0e1b82 */ /* 0x000e220000000a00 */
[----:B--2---:R-:W-:Y:S01]  /*0880*/  @P1 R2UR UR4, R6 ;  /* 0x00000000060412ca */ /* 0x004fe200000e0000 */
[----:B-1----:R-:W-:Y:S01]  /*0890*/  @P1 IMAD R19, R27, R8, R22 ;  /* 0x000000081b131224 */ /* 0x002fe200078e0216 */
[----:B------:R-:W-:-:S03]  /*08a0*/  @P1 R2UR UR5, R7 ;  /* 0x00000000070512ca */ /* 0x000fc600000e0000 */
[----:B------:R-:W-:-:S04]  /*08b0*/  @P1 IMAD R19, R2, R19, R12 ;  /* 0x0000001302131224 */ /* 0x000fc800078e020c */
[----:B0-----:R-:W-:-:S06]  /*08c0*/  @P1 IMAD.WIDE R14, R19, 0x4, R14 ;  /* 0x00000004130e1825 */ /* 0x001fcc00078e020e */
[----:B------:R0:W2:Y:S01]  /*08d0*/  @P1 LDG.E R23, desc[UR4][R14.64] ;  /* 0x000000040e171981 */ /* 0x0000a2000c1e1900 */
[----:B------:R-:W-:Y:S01]  /*08e0*/  @P1 IMAD R18, R13, R8, R22 ;  /* 0x000000080d121224 */ /* 0x000fe200078e0216 */
[----:B------:R-:W-:Y:S01]  /*08f0*/  @P1 R2UR UR6, R6 ;  /* 0x00000000060612ca */ /* 0x000fe200000e0000 */
[----:B------:R-:W-:Y:S01]  /*0900*/  @P1 IMAD.WIDE R20, R2, 0x4, R14 ;  /* 0x0000000402141825 */ /* 0x000fe200078e020e */
[----:B------:R-:W-:-:S03]  /*0910*/  @P1 R2UR UR7, R7 ;  /* 0x00000000070712ca */ /* 0x000fc600000e0000 */
[----:B------:R-:W-:-:S04]  /*0920*/  @P1 IMAD R19, R18, R8, R29 ;  /* 0x0000000812131224 */ /* 0x000fc800078e021d */
[----:B------:R-:W-:Y:S01]  /*0930*/  @P1 IMAD.WIDE R18, R19, 0x4, R16 ;  /* 0x0000000413121825 */ /* 0x000fe200078e0210 */
[----:B------:R-:W-:-:S04]  /*0940*/  LOP3.LUT R24, R8, 0x1, RZ, 0xc0, !PT ;  /* 0x0000000108187812 */ /* 0x000fc800078ec0ff */
[----:B------:R-:W-:Y:S01]  /*0950*/  ISETP.NE.U32.AND P2, PT, R24, 0x1, PT ;  /* 0x000000011800780c */ /* 0x000fe20003f45070 */
[----:B------:R-:W-:-:S12]  /*0960*/  @P1 VIADD R22, R22, 0x2 ;  /* 0x0000000216161836 */ /* 0x000fd80000000000 */
[----:B0-----:R-:W0:Y:S01]  /*0970*/  @!P2 LDC.64 R14, c[0x0][0x380] ;  /* 0x0000e000ff0eab82 */ /* 0x001e220000000a00 */
[----:B--2---:R1:W-:Y:S04]  /*0980*/  @P1 ST.E desc[UR4][R18.64], R23 ;  /* 0x0000001712001985 */ /* 0x0043e8000c101904 */
[----:B------:R-:W2:Y:S01]  /*0990*/  @P1 LDG.E R21, desc[UR6][R20.64] ;  /* 0x0000000614151981 */ /* 0x000ea2000c1e1900 */
[----:B------:R-:W-:Y:S01]  /*09a0*/  @!P2 IMAD R25, R27, R8, R22 ;  /* 0x000000081b19a224 */ /* 0x000fe200078e0216 */
[----:B------:R-:W-:Y:S02]  /*09b0*/  @!P2 R2UR UR6, R6 ;  /* 0x000000000606a2ca */ /* 0x000fe400000e0000 */
[----:B------:R-:W-:Y:S01]  /*09c0*/  @!P2 R2UR UR7, R7 ;  /* 0x000000000707a2ca */ /* 0x000fe200000e0000 */
[----:B------:R-:W-:-:S02]  /*09d0*/  @!P2 IMAD R12, R2, R25, R12 ;  /* 0x00000019020ca224 */ /* 0x000fc400078e020c */
[----:B------:R-:W-:-:S04]  /*09e0*/  @P1 IMAD.WIDE.U32 R24, R8, 0x4, R18 ;  /* 0x0000000408181825 */ /* 0x000fc800078e0012 */
[----:B0-----:R-:W-:Y:S01]  /*09f0*/  @!P2 IMAD.WIDE R14, R12, 0x4, R14 ;  /* 0x000000040c0ea825 */ /* 0x001fe200078e020e */
[----:B--2---:R0:W-:Y:S05]  /*0a00*/  @P1 ST.E desc[UR4][R24.64], R21 ;  /* 0x0000001518001985 */ /* 0x0041ea000c101904 */
[----:B------:R-:W2:Y:S01]  /*0a10*/  @!P2 LDG.E R15, desc[UR6][R14.64] ;  /* 0x000000060e0fa981 */ /* 0x000ea2000c1e1900 */
[----:B------:R-:W-:Y:S01]  /*0a20*/  @!P2 R2UR UR4, R6 ;  /* 0x000000000604a2ca */ /* 0x000fe200000e0000 */
[----:B------:R-:W-:Y:S01]  /*0a30*/  @!P2 IMAD R12, R13, R8, R22 ;  /* 0x000000080d0ca224 */ /* 0x000fe200078e0216 */
[----:B------:R-:W-:-:S03]  /*0a40*/  @!P2 R2UR UR5, R7 ;  /* 0x000000000705a2ca */ /* 0x000fc600000e0000 */
[----:B-1----:R-:W-:-:S04]  /*0a50*/  @!P2 IMAD R19, R12, R8, R29 ;  /* 0x000000080c13a224 */ /* 0x002fc800078e021d */
[----:B------:R-:W-:-:S06]  /*0a60*/  @!P2 IMAD.WIDE R18, R19, 0x4, R16 ;  /* 0x000000041312a825 */ /* 0x000fcc00078e0210 */
[----:B--2---:R0:W-:Y:S02]  /*0a70*/  @!P2 ST.E desc[UR4][R18.64], R15 ;  /* 0x0000000f1200a985 */ /* 0x0041e4000c101904 */
.L_x_7:
[----:B------:R-:W-:-:S05]  /*0a80*/  VIADD R29, R29, 0x1 ;  /* 0x000000011d1d7836 */ /* 0x000fca0000000000 */
[----:B------:R-:W-:-:S13]  /*0a90*/  ISETP.NE.AND P1, PT, R29, R8, PT ;  /* 0x000000081d00720c */ /* 0x000fda0003f25270 */
[----:B------:R-:W-:Y:S05]  /*0aa0*/  @P1 BRA `(.L_x_9) ;  /* 0xfffffff800101947 */ /* 0x000fea000383ffff */
[----:B------:R-:W-:Y:S05]  /*0ab0*/  BSYNC.RECONVERGENT B1 ;  /* 0x0000000000017941 */ /* 0x000fea0003800200 */
.L_x_3:
[----:B------:R-:W-:Y:S05]  /*0ac0*/  @P0 BRA `(.L_x_10) ;  /* 0xfffffff400e80947 */ /* 0x000fea000383ffff */
[----:B------:R-:W-:Y:S05]  /*0ad0*/  BSYNC.RECONVERGENT B0 ;  /* 0x0000000000007941 */ /* 0x000fea0003800200 */
.L_x_2:
[----:B------:R-:W3:Y:S02]  /*0ae0*/  LDC R2, c[0x0][0x398] ;  /* 0x0000e600ff027b82 */ /* 0x000ee40000000800 */
[----:B---3--:R-:W-:-:S13]  /*0af0*/  ISETP.GE.AND P0, PT, R2, 0x1, PT ;  /* 0x000000010200780c */ /* 0x008fda0003f06270 */
[----:B------:R-:W-:Y:S05]  /*0b00*/  @!P0 EXIT ;  /* 0x000000000000894d */ /* 0x000fea0003800000 */
[C---:B------:R-:W-:Y:S01]  /*0b10*/  ISETP.NE.AND P0, PT, R8.reuse, RZ, PT ;  /* 0x000000ff0800720c */ /* 0x040fe20003f05270 */
[----:B------:R-:W-:-:S12]  /*0b20*/  IMAD R8, R8, R8, RZ ;  /* 0x0000000808087224 */ /* 0x000fd800078e02ff */
[----:B------:R-:W-:Y:S05]  /*0b30*/  @P0 BRA `(.L_x_11) ;  /* 0x0000000800100947 */ /* 0x000fea0003800000 */
[C---:B------:R-:W-:Y:S01]  /*0b40*/  ISETP.GE.U32.AND P0, PT, R2.reuse, 0x8, PT ;  /* 0x000000080200780c */ /* 0x040fe20003f06070 */
[----:B------:R-:W-:Y:S01]  /*0b50*/  IMAD.MOV.U32 R5, RZ, RZ, RZ ;  /* 0x000000ffff057224 */ /* 0x000fe200078e00ff */
[----:B------:R-:W-:-:S04]  /*0b60*/  LOP3.LUT R4, R2, 0x7, RZ, 0xc0, !PT ;  /* 0x0000000702047812 */ /* 0x000fc800078ec0ff */
[----:B------:R-:W-:-:S07]  /*0b70*/  ISETP.NE.AND P1, PT, R4, RZ, PT ;  /* 0x000000ff0400720c */ /* 0x000fce0003f25270 */
[----:B------:R-:W-:Y:S06]  /*0b80*/  @!P0 BRA `(.L_x_12) ;  /* 0x0000000000f88947 */ /* 0x000fec0003800000 */
[----:B------:R-:W3:Y:S01]  /*0b90*/  LDC R17, c[0x0][0x390] ;  /* 0x0000e400ff117b82 */ /* 0x000ee20000000800 */
[----:B------:R-:W-:Y:S01]  /*0ba0*/  LOP3.LUT R5, R2, 0x7ffffff8, RZ, 0xc0, !PT ;  /* 0x7ffffff802057812 */ /* 0x000fe200078ec0ff */
[----:B------:R-:W-:Y:S04]  /*0bb0*/  BSSY.RECONVERGENT B0, `(.L_x_12) ;  /* 0x000003b000007945 */ /* 0x000fe80003800200 */
[----:B------:R-:W-:Y:S02]  /*0bc0*/  IMAD.MOV R27, RZ, RZ, -R5 ;  /* 0x000000ffff1b7224 */ /* 0x000fe400078e0a05 */
[----:B0-----:R-:W0:Y:S01]  /*0bd0*/  LDC.64 R14, c[0x0][0x388] ;  /* 0x0000e200ff0e7b82 */ /* 0x001e220000000a00 */
[----:B---3--:R-:W-:Y:S02]  /*0be0*/  IMAD.IADD R8, R0, 0x1, R17 ;  /* 0x0000000100087824 */ /* 0x008fe400078e0211 */
[----:B------:R-:W-:-:S02]  /*0bf0*/  IMAD R10, R17, 0x2, R0 ;  /* 0x00000002110a7824 */ /* 0x000fc400078e0200 */
[C-C-:B------:R-:W-:Y:S02]  /*0c00*/  IMAD R12, R17.reuse, 0x3, R0.reuse ;  /* 0x00000003110c7824 */ /* 0x140fe400078e0200 */
[C-C-:B------:R-:W-:Y:S02]  /*0c10*/  IMAD R16, R17.reuse, 0x4, R0.reuse ;  /* 0x0000000411107824 */ /* 0x140fe400078e0200 */
[C-C-:B-1----:R-:W-:Y:S02]  /*0c20*/  IMAD R18, R17.reuse, 0x5, R0.reuse ;  /* 0x0000000511127824 */ /* 0x142fe400078e0200 */
[C-C-:B------:R-:W-:Y:S02]  /*0c30*/  IMAD R24, R17.reuse, 0x6, R0.reuse ;  /* 0x0000000611187824 */ /* 0x140fe400078e0200 */
[C---:B------:R-:W-:Y:S02]  /*0c40*/  IMAD R20, R17.reuse, 0x7, R0 ;  /* 0x0000000711147824 */ /* 0x040fe400078e0200 */
[----:B------:R-:W-:-:S02]  /*0c50*/  IMAD R9, R17, R17, RZ ;  /* 0x0000001111097224 */ /* 0x000fc400078e02ff */
[-CC-:B------:R-:W-:Y:S02]  /*0c60*/  IMAD R8, R8, R17.reuse, R3.reuse ;  /* 0x0000001108087224 */ /* 0x180fe400078e0203 */
[-CC-:B------:R-:W-:Y:S02]  /*0c70*/  IMAD R10, R10, R17.reuse, R3.reuse ;  /* 0x000000110a0a7224 */ /* 0x180fe400078e0203 */
[-CC-:B------:R-:W-:Y:S02]  /*0c80*/  IMAD R12, R12, R17.reuse, R3.reuse ;  /* 0x000000110c0c7224 */ /* 0x180fe400078e0203 */
[-CC-:B------:R-:W-:Y:S02]  /*0c90*/  IMAD R11, R16, R17.reuse, R3.reuse ;  /* 0x00000011100b7224 */ /* 0x180fe400078e0203 */
[-CC-:B------:R-:W-:Y:S02]  /*0ca0*/  IMAD R13, R18, R17.reuse, R3.reuse ;  /* 0x00000011120d7224 */ /* 0x180fe400078e0203 */
[----:B------:R-:W-:-:S02]  /*0cb0*/  IMAD R24, R24, R17, R3 ;  /* 0x0000001118187224 */ /* 0x000fc400078e0203 */
[-CC-:B------:R-:W-:Y:S02]  /*0cc0*/  IMAD R25, R20, R17.reuse, R3.reuse ;  /* 0x0000001114197224 */ /* 0x180fe400078e0203 */
[----:B0-----:R-:W-:-:S07]  /*0cd0*/  IMAD R26, R0, R17, R3 ;  /* 0x00000011001a7224 */ /* 0x001fce00078e0203 */
.L_x_13:
[----:B--2---:R-:W-:Y:S01]  /*0ce0*/  R2UR UR4, R6 ;  /* 0x00000000060472ca */ /* 0x004fe200000e0000 */
[----:B-1----:R-:W-:Y:S01]  /*0cf0*/  IMAD.MOV.U32 R29, RZ, RZ, -0x40800000 ;  /* 0xbf800000ff1d7424 */ /* 0x002fe200078e00ff */
[C---:B------:R-:W-:Y:S01]  /*0d00*/  R2UR UR5, R7.reuse ;  /* 0x00000000070572ca */ /* 0x040fe200000e0000 */
[--C-:B------:R-:W-:Y:S01]  /*0d10*/  IMAD.WIDE R16, R26, 0x4, R14.reuse ;  /* 0x000000041a107825 */ /* 0x100fe200078e020e */
[C---:B------:R-:W-:Y:S02]  /*0d20*/  R2UR UR6, R6.reuse ;  /* 0x00000000060672ca */ /* 0x040fe400000e0000 */
[----:B------:R-:W-:Y:S01]  /*0d30*/  R2UR UR7, R7 ;  /* 0x00000000070772ca */ /* 0x000fe200000e0000 */
[----:B------:R-:W-:Y:S01]  /*0d40*/  VIADD R27, R27, 0x8 ;  /* 0x000000081b1b7836 */ /* 0x000fe20000000000 */
[----:B------:R-:W-:Y:S01]  /*0d50*/  R2UR UR8, R6 ;  /* 0x00000000060872ca */ /* 0x000fe200000e0000 */
[----:B------:R-:W-:Y:S01]  /*0d60*/  IMAD.WIDE R20, R8, 0x4, R14 ;  /* 0x0000000408147825 */ /* 0x000fe200078e020e */
[----:B------:R-:W-:-:S02]  /*0d70*/  R2UR UR9, R7 ;  /* 0x00000000070972ca */ /* 0x000fc400000e0000 */
[----:B------:R-:W-:Y:S01]  /*0d80*/  R2UR UR10, R6 ;  /* 0x00000000060a72ca */ /* 0x000fe200000e0000 */
[--C-:B------:R-:W-:Y:S01]  /*0d90*/  IMAD.WIDE R18, R10, 0x4, R14.reuse ;  /* 0x000000040a127825 */ /* 0x100fe200078e020e */
[----:B------:R-:W-:Y:S01]  /*0da0*/  R2UR UR11, R7 ;  /* 0x00000000070b72ca */ /* 0x000fe200000e0000 */
[----:B------:R0:W-:Y:S01]  /*0db0*/  STG.E desc[UR4][R16.64], R29 ;  /* 0x0000001d10007986 */ /* 0x0001e2000c101904 */
[C---:B------:R-:W-:Y:S01]  /*0dc0*/  R2UR UR12, R6.reuse ;  /* 0x00000000060c72ca */ /* 0x040fe200000e0000 */
[----:B------:R-:W-:Y:S01]  /*0dd0*/  IMAD.WIDE R22, R11, 0x4, R14 ;  /* 0x000000040b167825 */ /* 0x000fe200078e020e */
[----:B------:R-:W-:Y:S01]  /*0de0*/  R2UR UR13, R7 ;  /* 0x00000000070d72ca */ /* 0x000fe200000e0000 */
[----:B------:R1:W-:Y:S01]  /*0df0*/  STG.E desc[UR6][R20.64], R29 ;  /* 0x0000001d14007986 */ /* 0x0003e2000c101906 */
[----:B------:R-:W-:Y:S01]  /*0e00*/  R2UR UR14, R6 ;  /* 0x00000000060e72ca */ /* 0x000fe200000e0000 */
[----:B------:R-:W-:Y:S01]  /*0e10*/  IMAD R8, R9, 0x8, R8 ;  /* 0x0000000809087824 */ /* 0x000fe200078e0208 */
[----:B------:R-:W-:Y:S01]  /*0e20*/  R2UR UR15, R7 ;  /* 0x00000000070f72ca */ /* 0x000fe200000e0000 */
[----:B------:R2:W-:Y:S01]  /*0e30*/  STG.E desc[UR8][R18.64], R29 ;  /* 0x0000001d12007986 */ /* 0x0005e2000c101908 */
[----:B------:R-:W-:Y:S01]  /*0e40*/  ISETP.NE.AND P0, PT, R27, RZ, PT ;  /* 0x000000ff1b00720c */ /* 0x000fe20003f05270 */
[----:B------:R-:W-:-:S02]  /*0e50*/  IMAD R10, R9, 0x8, R10 ;  /* 0x00000008090a7824 */ /* 0x000fc400078e020a */
[----:B0-----:R-:W-:-:S04]  /*0e60*/  IMAD.WIDE R16, R12, 0x4, R14 ;  /* 0x000000040c107825 */ /* 0x001fc800078e020e */
[--C-:B-1----:R-:W-:Y:S01]  /*0e70*/  IMAD.WIDE R20, R25, 0x4, R14.reuse ;  /* 0x0000000419147825 */ /* 0x102fe200078e020e */
[----:B------:R0:W-:Y:S03]  /*0e80*/  STG.E desc[UR10][R16.64], R29 ;  /* 0x0000001d10007986 */ /* 0x0001e6000c10190a */
[----:B--2---:R-:W-:Y:S01]  /*0e90*/  IMAD.WIDE R18, R24, 0x4, R14 ;  /* 0x0000000418127825 */ /* 0x004fe200078e020e */
[----:B------:R1:W-:Y:S03]  /*0ea0*/  STG.E desc[UR12][R22.64], R29 ;  /* 0x0000001d16007986 */ /* 0x0003e6000c10190c */
[C---:B------:R-:W-:Y:S02]  /*0eb0*/  IMAD R12, R9.reuse, 0x8, R12 ;  /* 0x00000008090c7824 */ /* 0x040fe400078e020c */
[----:B------:R-:W-:-:S02]  /*0ec0*/  IMAD R11, R9, 0x8, R11 ;  /* 0x00000008090b7824 */ /* 0x000fc400078e020b */
[----:B------:R-:W-:Y:S02]  /*0ed0*/  IMAD R24, R9, 0x8, R24 ;  /* 0x0000000809187824 */ /* 0x000fe400078e0218 */
[----:B0-----:R-:W-:-:S04]  /*0ee0*/  IMAD.WIDE R16, R13, 0x4, R14 ;  /* 0x000000040d107825 */ /* 0x001fc800078e020e */
[C---:B------:R-:W-:Y:S01]  /*0ef0*/  IMAD R13, R9.reuse, 0x8, R13 ;  /* 0x00000008090d7824 */ /* 0x040fe200078e020d */
[----:B------:R1:W-:Y:S01]  /*0f00*/  STG.E desc[UR4][R16.64], R29 ;  /* 0x0000001d10007986 */ /* 0x0003e2000c101904 */
[C---:B------:R-:W-:Y:S02]  /*0f10*/  IMAD R25, R9.reuse, 0x8, R25 ;  /* 0x0000000809197824 */ /* 0x040fe400078e0219 */
[----:B------:R-:W-:Y:S01]  /*0f20*/  IMAD R26, R9, 0x8, R26 ;  /* 0x00000008091a7824 */ /* 0x000fe200078e021a */
[----:B------:R1:W-:Y:S04]  /*0f30*/  STG.E desc[UR6][R18.64], R29 ;  /* 0x0000001d12007986 */ /* 0x0003e8000c101906 */
[----:B------:R1:W-:Y:S01]  /*0f40*/  STG.E desc[UR14][R20.64], R29 ;  /* 0x0000001d14007986 */ /* 0x0003e2000c10190e */
[----:B------:R-:W-:Y:S05]  /*0f50*/  @P0 BRA `(.L_x_13) ;  /* 0xfffffffc00600947 */ /* 0x000fea000383ffff */
[----:B------:R-:W-:Y:S05]  /*0f60*/  BSYNC.RECONVERGENT B0 ;  /* 0x0000000000007941 */ /* 0x000fea0003800200 */
.L_x_12:
[----:B------:R-:W-:Y:S05]  /*0f70*/  @!P1 EXIT ;  /* 0x000000000000994d */ /* 0x000fea0003800000 */
[----:B------:R-:W-:Y:S02]  /*0f80*/  ISETP.GE.U32.AND P0, PT, R4, 0x4, PT ;  /* 0x000000040400780c */ /* 0x000fe40003f06070 */
[----:B-1----:R-:W-:-:S04]  /*0f90*/  LOP3.LUT R16, R2, 0x3, RZ, 0xc0, !PT ;  /* 0x0000000302107812 */ /* 0x002fc800078ec0ff */
[----:B------:R-:W-:-:S07]  /*0fa0*/  ISETP.NE.AND P1, PT, R16, RZ, PT ;  /* 0x000000ff1000720c */ /* 0x000fce0003f25270 */
[----:B------:R-:W-:Y:S06]  /*0fb0*/  @!P0 BRA `(.L_x_14) ;  /* 0x0000000000708947 */ /* 0x000fec0003800000 */
[----:B------:R-:W1:Y:S01]  /*0fc0*/  LDCU UR4, c[0x0][0x390] ;  /* 0x00007200ff0477ac */ /* 0x000e620008000800 */
[----:B------:R-:W3:Y:S01]  /*0fd0*/  LDC.64 R8, c[0x0][0x388] ;  /* 0x0000e200ff087b82 */ /* 0x000ee20000000a00 */
[C---:B--2---:R-:W-:Y:S01]  /*0fe0*/  R2UR UR6, R6.reuse ;  /* 0x00000000060672ca */ /* 0x044fe200000e0000 */
[----:B0-----:R-:W-:Y:S01]  /*0ff0*/  IMAD.MOV.U32 R19, RZ, RZ, -0x40800000 ;  /* 0xbf800000ff137424 */ /* 0x001fe200078e00ff */
[C---:B------:R-:W-:Y:S02]  /*1000*/  R2UR UR7, R7.reuse ;  /* 0x00000000070772ca */ /* 0x040fe400000e0000 */
[C---:B------:R-:W-:Y:S02]  /*1010*/  R2UR UR8, R6.reuse ;  /* 0x00000000060872ca */ /* 0x040fe400000e0000 */
[----:B------:R-:W-:Y:S02]  /*1020*/  R2UR UR9, R7 ;  /* 0x00000000070972ca */ /* 0x000fe400000e0000 */
[----:B------:R-:W-:-:S02]  /*1030*/  R2UR UR10, R6 ;  /* 0x00000000060a72ca */ /* 0x000fc400000e0000 */
[C---:B------:R-:W-:Y:S02]  /*1040*/  R2UR UR11, R7.reuse ;  /* 0x00000000070b72ca */ /* 0x040fe400000e0000 */
[----:B------:R-:W-:Y:S02]  /*1050*/  R2UR UR12, R6 ;  /* 0x00000000060c72ca */ /* 0x000fe400000e0000 */
[----:B------:R-:W-:Y:S01]  /*1060*/  R2UR UR13, R7 ;  /* 0x00000000070d72ca */ /* 0x000fe200000e0000 */
[C---:B-1----:R-:W-:Y:S02]  /*1070*/  IMAD R4, R5.reuse, UR4, R0 ;  /* 0x0000000405047c24 */ /* 0x042fe4000f8e0200 */
[----:B------:R-:W-:Y:S02]  /*1080*/  VIADD R5, R5, 0x4 ;  /* 0x0000000405057836 */ /* 0x000fe40000000000 */
[C---:B------:R-:W-:Y:S01]  /*1090*/  IMAD R11, R4.reuse, UR4, R3 ;  /* 0x00000004040b7c24 */ /* 0x040fe2000f8e0203 */
[----:B------:R-:W-:-:S05]  /*10a0*/  IADD3 R10, PT, PT, R4, UR4, RZ ;  /* 0x00000004040a7c10 */ /* 0x000fca000fffe0ff */
[C---:B------:R-:W-:Y:S02]  /*10b0*/  VIADD R12, R10.reuse, UR4 ;  /* 0x000000040a0c7c36 */ /* 0x040fe40008000000 */
[--C-:B------:R-:W-:Y:S02]  /*10c0*/  IMAD R13, R10, UR4, R3.reuse ;  /* 0x000000040a0d7c24 */ /* 0x100fe4000f8e0203 */
[C---:B------:R-:W-:Y:S02]  /*10d0*/  VIADD R14, R12.reuse, UR4 ;  /* 0x000000040c0e7c36 */ /* 0x040fe40008000000 */
[--C-:B------:R-:W-:Y:S02]  /*10e0*/  IMAD R15, R12, UR4, R3.reuse ;  /* 0x000000040c0f7c24 */ /* 0x100fe4000f8e0203 */
[----:B------:R-:W-:Y:S02]  /*10f0*/  IMAD R17, R14, UR4, R3 ;  /* 0x000000040e117c24 */ /* 0x000fe4000f8e0203 */
[----:B---3--:R-:W-:-:S04]  /*1100*/  IMAD.WIDE R10, R11, 0x4, R8 ;  /* 0x000000040b0a7825 */ /* 0x008fc800078e0208 */
[--C-:B------:R-:W-:Y:S01]  /*1110*/  IMAD.WIDE R12, R13, 0x4, R8.reuse ;  /* 0x000000040d0c7825 */ /* 0x100fe200078e0208 */
[----:B------:R1:W-:Y:S03]  /*1120*/  STG.E desc[UR6][R10.64], R19 ;  /* 0x000000130a007986 */ /* 0x0003e6000c101906 */
[--C-:B------:R-:W-:Y:S01]  /*1130*/  IMAD.WIDE R14, R15, 0x4, R8.reuse ;  /* 0x000000040f0e7825 */ /* 0x100fe200078e0208 */
[----:B------:R1:W-:Y:S03]  /*1140*/  STG.E desc[UR8][R12.64], R19 ;  /* 0x000000130c007986 */ /* 0x0003e6000c101908 */
[----:B------:R-:W-:Y:S01]  /*1150*/  IMAD.WIDE R8, R17, 0x4, R8 ;  /* 0x0000000411087825 */ /* 0x000fe200078e0208 */
[----:B------:R1:W-:Y:S04]  /*1160*/  STG.E desc[UR10][R14.64], R19 ;  /* 0x000000130e007986 */ /* 0x0003e8000c10190a */
[----:B------:R1:W-:Y:S02]  /*1170*/  STG.E desc[UR12][R8.64], R19 ;  /* 0x0000001308007986 */ /* 0x0003e4000c10190c */
.L_x_14:
[----:B------:R-:W-:Y:S05]  /*1180*/  @!P1 EXIT ;  /* 0x000000000000994d */ /* 0x000fea0003800000 */
[----:B------:R-:W-:Y:S02]  /*1190*/  ISETP.NE.AND P0, PT, R16, 0x1, PT ;  /* 0x000000011000780c */ /* 0x000fe40003f05270 */
[----:B------:R-:W-:-:S04]  /*11a0*/  LOP3.LUT R2, R2, 0x1, RZ, 0xc0, !PT ;  /* 0x0000000102027812 */ /* 0x000fc800078ec0ff */
[----:B------:R-:W-:-:S07]  /*11b0*/  ISETP.NE.U32.AND P1, PT, R2, 0x1, PT ;  /* 0x000000010200780c */ /* 0x000fce0003f25070 */
[----:B------:R-:W-:Y:S06]  /*11c0*/  @!P0 BRA `(.L_x_15) ;  /* 0x0000000000408947 */ /* 0x000fec0003800000 */
[----:B------:R-:W3:Y:S01]  /*11d0*/  LDCU UR4, c[0x0][0x390] ;  /* 0x00007200ff0477ac */ /* 0x000ee20008000800 */
[----:B-1----:R-:W1:Y:S01]  /*11e0*/  LDC.64 R8, c[0x0][0x388] ;  /* 0x0000e200ff087b82 */ /* 0x002e620000000a00 */
[C---:B--2---:R-:W-:Y:S01]  /*11f0*/  R2UR UR6, R6.reuse ;  /* 0x00000000060672ca */ /* 0x044fe200000e0000 */
[----:B------:R-:W-:Y:S01]  /*1200*/  IMAD.MOV.U32 R13, RZ, RZ, -0x40800000 ;  /* 0xbf800000ff0d7424 */ /* 0x000fe200078e00ff */
[C---:B------:R-:W-:Y:S02]  /*1210*/  R2UR UR7, R7.reuse ;  /* 0x00000000070772ca */ /* 0x040fe400000e0000 */
[----:B------:R-:W-:Y:S02]  /*1220*/  R2UR UR8, R6 ;  /* 0x00000000060872ca */ /* 0x000fe400000e0000 */
[----:B------:R-:W-:Y:S01]  /*1230*/  R2UR UR9, R7 ;  /* 0x00000000070972ca */ /* 0x000fe200000e0000 */
[C---:B---3--:R-:W-:Y:S02]  /*1240*/  IMAD R2, R5.reuse, UR4, R0 ;  /* 0x0000000405027c24 */ /* 0x048fe4000f8e0200 */
[----:B------:R-:W-:-:S02]  /*1250*/  VIADD R5, R5, 0x2 ;  /* 0x0000000205057836 */ /* 0x000fc40000000000 */
[C---:B------:R-:W-:Y:S02]  /*1260*/  VIADD R4, R2.reuse, UR4 ;  /* 0x0000000402047c36 */ /* 0x040fe40008000000 */
[--C-:B------:R-:W-:Y:S02]  /*1270*/  IMAD R11, R2, UR4, R3.reuse ;  /* 0x00000004020b7c24 */ /* 0x100fe4000f8e0203 */
[----:B0-----:R-:W-:Y:S02]  /*1280*/  IMAD R15, R4, UR4, R3 ;  /* 0x00000004040f7c24 */ /* 0x001fe4000f8e0203 */
[----:B-1----:R-:W-:-:S04]  /*1290*/  IMAD.WIDE R10, R11, 0x4, R8 ;  /* 0x000000040b0a7825 */ /* 0x002fc800078e0208 */
[----:B------:R-:W-:Y:S01]  /*12a0*/  IMAD.WIDE R8, R15, 0x4, R8 ;  /* 0x000000040f087825 */ /* 0x000fe200078e0208 */
[----:B------:R3:W-:Y:S04]  /*12b0*/  STG.E desc[UR6][R10.64], R13 ;  /* 0x0000000d0a007986 */ /* 0x0007e8000c101906 */
[----:B------:R3:W-:Y:S02]  /*12c0*/  STG.E desc[UR8][R8.64], R13 ;  /* 0x0000000d08007986 */ /* 0x0007e4000c101908 */
.L_x_15:
[----:B------:R-:W-:Y:S05]  /*12d0*/  @P1 EXIT ;  /* 0x000000000000194d */ /* 0x000fea0003800000 */
[----:B------:R-:W4:Y:S01]  /*12e0*/  LDCU UR4, c[0x0][0x390] ;  /* 0x00007200ff0477ac */ /* 0x000f220008000800 */
[----:B-1-3--:R-:W1:Y:S01]  /*12f0*/  LDC.64 R8, c[0x0][0x388] ;  /* 0x0000e200ff087b82 */ /* 0x00ae620000000a00 */
[----:B--2---:R-:W-:Y:S02]  /*1300*/  R2UR UR6, R6 ;  /* 0x00000000060672ca */ /* 0x004fe400000e0000 */
[----:B------:R-:W-:Y:S01]  /*1310*/  R2UR UR7, R7 ;  /* 0x00000000070772ca */ /* 0x000fe200000e0000 */
[----:B----4-:R-:W-:Y:S02]  /*1320*/  IMAD R0, R5, UR4, R0 ;  /* 0x0000000405007c24 */ /* 0x010fe4000f8e0200 */
[----:B------:R-:W-:Y:S02]  /*1330*/  IMAD.MOV.U32 R5, RZ, RZ, -0x40800000 ;  /* 0xbf800000ff057424 */ /* 0x000fe400078e00ff */
[----:B------:R-:W-:-:S04]  /*1340*/  IMAD R3, R0, UR4, R3 ;  /* 0x0000000400037c24 */ /* 0x000fc8000f8e0203 */
[----:B-1----:R-:W-:-:S05]  /*1350*/  IMAD.WIDE R2, R3, 0x4, R8 ;  /* 0x0000000403027825 */ /* 0x002fca00078e0208 */
[----:B------:R-:W-:Y:S01]  /*1360*/  STG.E desc[UR6][R2.64], R5 ;  /* 0x0000000502007986 */ /* 0x000fe2000c101906 */
[----:B------:R-:W-:Y:S05]  /*1370*/  EXIT ;  /* 0x000000000000794d */ /* 0x000fea0003800000 */
.L_x_11:
[----:B------:R-:W-:Y:S01]  /*1380*/  VIMNMX.U32 R14, PT, PT, R8, 0x1, !PT ;  /* 0x00000001080e7848 */ /* 0x000fe20007fe0000 */
[----:B------:R-:W-:Y:S01]  /*1390*/  IMAD.MOV.U32 R9, RZ, RZ, RZ ;  /* 0x000000ffff097224 */ /* 0x000fe200078e00ff */
[----:B------:R-:W-:Y:S02]  /*13a0*/  IADD3 R2, P0, PT, R4, 0x8, RZ ;  /* 0x0000000804027810 */ /* 0x000fe40007f1e0ff */
[C---:B------:R-:W-:Y:S02]  /*13b0*/  LOP3.LUT R12, R14.reuse, 0xfffffffc, RZ, 0xc0, !PT ;  /* 0xfffffffc0e0c7812 */ /* 0x040fe400078ec0ff */
[C---:B------:R-:W-:Y:S01]  /*13c0*/  LOP3.LUT R10, R14.reuse, 0xd, RZ, 0xc0, !PT ;  /* 0x0000000d0e0a7812 */ /* 0x040fe200078ec0ff */
[----:B0-----:R-:W-:Y:S01]  /*13d0*/  IMAD.X R15, RZ, RZ, R5, P0 ;  /* 0x000000ffff0f7224 */ /* 0x001fe200000e0605 */
[C---:B------:R-:W-:Y:S01]  /*13e0*/  LOP3.LUT R11, R14.reuse, 0x5, RZ, 0xc0, !PT ;  /* 0x000000050e0b7812 */ /* 0x040fe200078ec0ff */
[----:B-1----:R-:W-:Y:S01]  /*13f0*/  IMAD.MOV R20, RZ, RZ, -R12 ;  /* 0x000000ffff147224 */ /* 0x002fe200078e0a0c */
[----:B------:R-:W-:-:S02]  /*1400*/  LOP3.LUT R13, R14, 0x1, RZ, 0xc0, !PT ;  /* 0x000000010e0d7812 */ /* 0x000fc400078ec0ff */
[----:B------:R-:W-:-:S07]  /*1410*/  LOP3.LUT R14, R14, 0xfffffff0, RZ, 0xc0, !PT ;  /* 0xfffffff00e0e7812 */ /* 0x000fce00078ec0ff */
.L_x_32:
[C---:B------:R-:W-:Y:S01]  /*1420*/  ISETP.GE.U32.AND P0, PT, R8.reuse, 0x4, PT ;  /* 0x000000040800780c */ /* 0x040fe20003f06070 */
[----:B------:R-:W-:Y:S01]  /*1430*/  BSSY.RECONVERGENT B0, `(.L_x_16) ;  /* 0x0000020000007945 */ /* 0x000fe20003800200 */
[----:B------:R-:W-:Y:S02]  /*1440*/  IMAD R21, R8, R9, RZ ;  /* 0x0000000908157224 */ /* 0x000fe400078e02ff */
[----:B------:R-:W-:-:S09]  /*1450*/  IMAD.MOV.U32 R18, RZ, RZ, RZ ;  /* 0x000000ffff127224 */ /* 0x000fd200078e00ff */
[----:B------:R-:W-:Y:S05]  /*1460*/  @!P0 BRA `(.L_x_17) ;  /* 0x0000000000708947 */ /* 0x000fea0003800000 */
[----:B------:R-:W-:Y:S01]  /*1470*/  BSSY.RECONVERGENT B1, `(.L_x_18) ;  /* 0x000001a000017945 */ /* 0x000fe20003800200 */
[----:B------:R-:W-:Y:S02]  /*1480*/  IMAD.MOV.U32 R26, RZ, RZ, R2 ;  /* 0x000000ffff1a7224 */ /* 0x000fe400078e0002 */
[----:B------:R-:W-:Y:S02]  /*1490*/  IMAD.MOV.U32 R29, RZ, RZ, R15 ;  /* 0x000000ffff1d7224 */ /* 0x000fe400078e000f */
[----:B------:R-:W-:Y:S02]  /*14a0*/  IMAD.MOV.U32 R25, RZ, RZ, R21 ;  /* 0x000000ffff197224 */ /* 0x000fe400078e0015 */
[----:B------:R-:W-:-:S07]  /*14b0*/  IMAD.MOV.U32 R24, RZ, RZ, R20 ;  /* 0x000000ffff187224 */ /* 0x000fce00078e0014 */
.L_x_19:
[----:B--2---:R-:W-:Y:S01]  /*14c0*/  R2UR UR4, R6 ;  /* 0x00000000060472ca */ /* 0x004fe200000e0000 */
[----:B------:R-:W-:Y:S01]  /*14d0*/  IMAD.WIDE R22, R25, 0x4, R16 ;  /* 0x0000000419167825 */ /* 0x000fe200078e0210 */
[----:B------:R-:W-:-:S13]  /*14e0*/  R2UR UR5, R7 ;  /* 0x00000000070572ca */ /* 0x000fda00000e0000 */
[----:B------:R-:W2:Y:S01]  /*14f0*/  LD.E R27, desc[UR4][R22.64] ;  /* 0x00000004161b7980 */ /* 0x000ea2000c101900 */
[----:B------:R-:W-:Y:S01]  /*1500*/  R2UR UR6, R6 ;  /* 0x00000000060672ca */ /* 0x000fe200000e0000 */
[----:B0-----:R-:W-:Y:S01]  /*1510*/  IMAD.MOV.U32 R18, RZ, RZ, R26 ;  /* 0x000000ffff127224 */ /* 0x001fe200078e001a */
[----:B------:R-:W-:Y:S01]  /*1520*/  R2UR UR7, R7 ;  /* 0x00000000070772ca */ /* 0x000fe200000e0000 */
[----:B------:R-:W-:-:S05]  /*1530*/  IMAD.MOV.U32 R19, RZ, RZ, R29 ;  /* 0x000000ffff137224 */ /* 0x000fca00078e001d */
[----:B--2---:R-:W-:Y:S07]  /*1540*/  ST.E desc[UR4][R18.64+-0x8], R27 ;  /* 0xfffff81b12007985 */ /* 0x004fee000c101904 */
[----:B------:R-:W2:Y:S04]  /*1550*/  LD.E R29, desc[UR6][R22.64+0x4] ;  /* 0x00000406161d7980 */ /* 0x000ea8000c101900 */
[----:B--2---:R-:W-:Y:S04]  /*1560*/  ST.E desc[UR4][R18.64+-0x4], R29 ;  /* 0xfffffc1d12007985 */ /* 0x004fe8000c101904 */
[----:B------:R-:W2:Y:S01]  /*1570*/  LD.E R26, desc[UR6][R22.64+0x8] ;  /* 0x00000806161a7980 */ /* 0x000ea2000c101900 */
[----:B------:R-:W-:-:S04]  /*1580*/  IADD3 R24, PT, PT, R24, 0x4, RZ ;  /* 0x0000000418187810 */ /* 0x000fc80007ffe0ff */
[----:B------:R-:W-:Y:S01]  /*1590*/  ISETP.NE.AND P0, PT, R24, RZ, PT ;  /* 0x000000ff1800720c */ /* 0x000fe20003f05270 */
[----:B--2---:R0:W-:Y:S04]  /*15a0*/  ST.E desc[UR4][R18.64], R26 ;  /* 0x0000001a12007985 */ /* 0x0041e8000c101904 */
[----:B------:R-:W2:Y:S01]  /*15b0*/  LD.E R28, desc[UR6][R22.64+0xc] ;  /* 0x00000c06161c7980 */ /* 0x000ea2000c101900 */
[----:B------:R-:W-:Y:S01]  /*15c0*/  VIADD R25, R25, 0x4 ;  /* 0x0000000419197836 */ /* 0x000fe20000000000 */
[----:B0-----:R-:W-:-:S05]  /*15d0*/  IADD3 R26, P1, PT, R18, 0x10, RZ ;  /* 0x00000010121a7810 */ /* 0x001fca0007f3e0ff */
[----:B------:R-:W-:Y:S01]  /*15e0*/  IMAD.X R29, RZ, RZ, R19, P1 ;  /* 0x000000ffff1d7224 */ /* 0x000fe200008e0613 */
[----:B--2---:R0:W-:Y:S01]  /*15f0*/  ST.E desc[UR4][R18.64+0x4], R28 ;  /* 0x0000041c12007985 */ /* 0x0041e2000c101904 */
[----:B------:R-:W-:Y:S06]  /*1600*/  @P0 BRA `(.L_x_19) ;  /* 0xfffffffc00ac0947 */ /* 0x000fec000383ffff */
[----:B------:R-:W-:Y:S05]  /*1610*/  BSYNC.RECONVERGENT B1 ;  /* 0x0000000000017941 */ /* 0x000fea0003800200 */
.L_x_18:
[----:B0-----:R-:W-:-:S07]  /*1620*/  IMAD.MOV.U32 R18, RZ, RZ, R12 ;  /* 0x000000ffff127224 */ /* 0x001fce00078e000c */
.L_x_17:
[----:B------:R-:W-:Y:S05]  /*1630*/  BSYNC.RECONVERGENT B0 ;  /* 0x0000000000007941 */ /* 0x000fea0003800200 */
.L_x_16:
[----:B------:R-:W-:Y:S01]  /*1640*/  ISETP.NE.AND P0, PT, R13, RZ, PT ;  /* 0x000000ff0d00720c */ /* 0x000fe20003f05270 */
[----:B------:R-:W-:Y:S01]  /*1650*/  BSSY.RECONVERGENT B0, `(.L_x_20) ;  /* 0x000000a000007945 */ /* 0x000fe20003800200 */
[----:B------:R-:W-:-:S11]  /*1660*/  ISETP.GE.U32.AND P1, PT, R8, 0x10, PT ;  /* 0x000000100800780c */ /* 0x000fd60003f26070 */
[----:B------:R-:W-:Y:S05]  /*1670*/  @!P0 BRA `(.L_x_21) ;  /* 0x00000000001c8947 */ /* 0x000fea0003800000 */
[----:B--2---:R-:W-:Y:S01]  /*1680*/  R2UR UR4, R6 ;  /* 0x00000000060472ca */ /* 0x004fe200000e0000 */
[----:B------:R-:W-:Y:S01]  /*1690*/  IMAD.IADD R23, R21, 0x1, R18 ;  /* 0x0000000115177824 */ /* 0x000fe200078e0212 */
[----:B------:R-:W-:-:S03]  /*16a0*/  R2UR UR5, R7 ;  /* 0x00000000070572ca */ /* 0x000fc600000e0000 */
[----:B------:R-:W-:-:S10]  /*16b0*/  IMAD.WIDE R22, R23, 0x4, R16 ;  /* 0x0000000417167825 */ /* 0x000fd400078e0210 */
[----:B------:R-:W2:Y:S01]  /*16c0*/  LD.E R23, desc[UR4][R22.64] ;  /* 0x0000000416177980 */ /* 0x000ea2000c101900 */
[----:B------:R-:W-:-:S05]  /*16d0*/  IMAD.WIDE.U32 R18, R18, 0x4, R4 ;  /* 0x0000000412127825 */ /* 0x000fca00078e0004 */
[----:B--2---:R0:W-:Y:S02]  /*16e0*/  ST.E desc[UR4][R18.64], R23 ;  /* 0x0000001712007985 */ /* 0x0041e4000c101904 */
.L_x_21:
[----:B------:R-:W-:Y:S05]  /*16f0*/  BSYNC.RECONVERGENT B0 ;  /* 0x0000000000007941 */ /* 0x000fea0003800200 */
.L_x_20:
[----:B------:R-:W-:Y:S01]  /*1700*/  BSSY.RECONVERGENT B0, `(.L_x_22) ;  /* 0x0000041000007945 */ /* 0x000fe20003800200 */
[----:B------:R-:W-:Y:S02]  /*1710*/  IMAD.MOV.U32 R21, RZ, RZ, -0x40800000 ;  /* 0xbf800000ff157424 */ /* 0x000fe400078e00ff */
[----:B0-----:R-:W-:Y:S01]  /*1720*/  IMAD.MOV.U32 R23, RZ, RZ, RZ ;  /* 0x000000ffff177224 */ /* 0x001fe200078e00ff */
[----:B------:R-:W-:Y:S06]  /*1730*/  @!P1 BRA `(.L_x_23) ;  /* 0x0000000000f49947 */ /* 0x000fec0003800000 */
[----:B------:R-:W-:Y:S01]  /*1740*/  BSSY.RECONVERGENT B1, `(.L_x_24) ;  /* 0x000003b000017945 */ /* 0x000fe20003800200 */
[----:B------:R-:W-:Y:S02]  /*1750*/  IMAD.MOV.U32 R21, RZ, RZ, -0x40800000 ;  /* 0xbf800000ff157424 */ /* 0x000fe400078e00ff */
[----:B------:R-:W-:-:S07]  /*1760*/  IMAD.MOV.U32 R23, RZ, RZ, RZ ;  /* 0x000000ffff177224 */ /* 0x000fce00078e00ff */
.L_x_25:
[C---:B--2---:R-:W-:Y:S01]  /*1770*/  R2UR UR4, R6.reuse ;  /* 0x00000000060472ca */ /* 0x044fe200000e0000 */
[----:B------:R-:W-:Y:S01]  /*1780*/  IMAD.WIDE.U32 R18, R23, 0x4, R4 ;  /* 0x0000000417127825 */ /* 0x000fe200078e0004 */
[C---:B------:R-:W-:Y:S02]  /*1790*/  R2UR UR5, R7.reuse ;  /* 0x00000000070572ca */ /* 0x040fe400000e0000 */
[----:B------:R-:W-:Y:S02]  /*17a0*/  R2UR UR6, R6 ;  /* 0x00000000060672ca */ /* 0x000fe400000e0000 */
[----:B------:R-:W-:-:S09]  /*17b0*/  R2UR UR7, R7 ;  /* 0x00000000070772ca */ /* 0x000fd200000e0000 */
[----:B------:R-:W2:Y:S04]  /*17c0*/  LD.E R26, desc[UR4][R18.64] ;  /* 0x00000004121a7980 */ /* 0x000ea8000c101900 */
[----:B------:R-:W3:Y:S04]  /*17d0*/  LD.E R25, desc[UR6][R18.64+0x4] ;  /* 0x0000040612197980 */ /* 0x000ee8000c101900 */
[----:B------:R-:W4:Y:S04]  /*17e0*/  LD.E R24, desc[UR4][R18.64+0x8] ;  /* 0x0000080412187980 */ /* 0x000f28000c101900 */
[----:B------:R-:W5:Y:S01]  /*17f0*/  LD.E R22, desc[UR4][R18.64+0xc] ;  /* 0x00000c0412167980 */ /* 0x000f62000c101900 */
[----:B--2---:R-:W-:-:S04]  /*1800*/  FSETP.GEU.AND P1, PT, R21, R26, PT ;  /* 0x0000001a1500720b */ /* 0x004fc80003f2e000 */
[----:B------:R-:W-:Y:S02]  /*1810*/  FSEL R26, R26, R21, !P1 ;  /* 0x000000151a1a7208 */ /* 0x000fe40004800000 */
[----:B------:R-:W2:Y:S02]  /*1820*/  LD.E R21, desc[UR6][R18.64+0x10] ;  /* 0x0000100612157980 */ /* 0x000ea4000c101900 */
[----:B---3--:R-:W-:-:S04]  /*1830*/  FSETP.GEU.AND P1, PT, R26, R25, PT ;  /* 0x000000191a00720b */ /* 0x008fc80003f2e000 */
[----:B------:R-:W-:Y:S02]  /*1840*/  FSEL R27, R25, R26, !P1 ;  /* 0x0000001a191b7208 */ /* 0x000fe40004800000 */
[----:B------:R-:W3:Y:S02]  /*1850*/  LD.E R25, desc[UR4][R18.64+0x14] ;  /* 0x0000140412197980 */ /* 0x000ee4000c101900 */
[----:B----4-:R-:W-:-:S04]  /*1860*/  FSETP.GEU.AND P1, PT, R27, R24, PT ;  /* 0x000000181b00720b */ /* 0x010fc80003f2e000 */
[----:B------:R-:W-:Y:S02]  /*1870*/  FSEL R27, R24, R27, !P1 ;  /* 0x0000001b181b7208 */ /* 0x000fe40004800000 */
[----:B------:R-:W4:Y:S02]  /*1880*/  LD.E R24, desc[UR6][R18.64+0x18] ;  /* 0x0000180612187980 */ /* 0x000f24000c101900 */
[----:B-----5:R-:W-:-:S04]  /*1890*/  FSETP.GEU.AND P1, PT, R27, R22, PT ;  /* 0x000000161b00720b */ /* 0x020fc80003f2e000 */
[----:B------:R-:W-:Y:S02]  /*18a0*/  FSEL R26, R22, R27, !P1 ;  /* 0x0000001b161a7208 */ /* 0x000fe40004800000 */
[----:B------:R-:W5:Y:S02]  /*18b0*/  LD.E R22, desc[UR4][R18.64+0x1c] ;  /* 0x00001c0412167980 */ /* 0x000f64000c101900 */
        /* <DEDUP_REMOVED lines=18> */
[----:B----4-:R-:W-:Y:S02]  /*19e0*/  FSETP.GEU.AND P1, PT, R27, R24, PT ;  /* 0x000000181b00720b */ /* 0x010fe40003f2e000 */
[----:B------:R-:W4:Y:S02]  /*19f0*/  LD.E R26, desc[UR4][R18.64+0x3c] ;  /* 0x00003c04121a7980 */ /* 0x000f24000c101900 */
[----:B------:R-:W-:Y:S02]  /*1a00*/  FSEL R27, R24, R27, !P1 ;  /* 0x0000001b181b7208 */ /* 0x000fe40004800000 */
[----:B------:R-:W4:Y:S02]  /*1a10*/  LD.E R24, desc[UR6][R18.64+0x38] ;  /* 0x0000380612187980 */ /* 0x000f24000c101900 */
[----:B-----5:R-:W-:-:S04]  /*1a20*/  FSETP.GEU.AND P1, PT, R27, R22, PT ;  /* 0x000000161b00720b */ /* 0x020fc80003f2e000 */
[----:B------:R-:W-:Y:S01]  /*1a30*/  FSEL R22, R22, R27, !P1 ;  /* 0x0000001b16167208 */ /* 0x000fe20004800000 */
[----:B------:R-:W-:-:S05]  /*1a40*/  VIADD R23, R23, 0x10 ;  /* 0x0000001017177836 */ /* 0x000fca0000000000 */
[----:B------:R-:W-:Y:S02]  /*1a50*/  ISETP.NE.AND P2, PT, R23, R14, PT ;  /* 0x0000000e1700720c */ /* 0x000fe40003f45270 */
[----:B--2---:R-:W-:-:S04]  /*1a60*/  FSETP.GEU.AND P1, PT, R22, R21, PT ;  /* 0x000000151600720b */ /* 0x004fc80003f2e000 */
[----:B------:R-:W-:-:S04]  /*1a70*/  FSEL R22, R21, R22, !P1 ;  /* 0x0000001615167208 */ /* 0x000fc80004800000 */
[----:B---3--:R-:W-:-:S04]  /*1a80*/  FSETP.GEU.AND P1, PT, R22, R25, PT ;  /* 0x000000191600720b */ /* 0x008fc80003f2e000 */
[----:B------:R-:W-:-:S04]  /*1a90*/  FSEL R25, R25, R22, !P1 ;  /* 0x0000001619197208 */ /* 0x000fc80004800000 */
[----:B----4-:R-:W-:-:S04]  /*1aa0*/  FSETP.GEU.AND P1, PT, R25, R24, PT ;  /* 0x000000181900720b */ /* 0x010fc80003f2e000 */
[----:B------:R-:W-:-:S04]  /*1ab0*/  FSEL R21, R24, R25, !P1 ;  /* 0x0000001918157208 */ /* 0x000fc80004800000 */
[----:B------:R-:W-:-:S04]  /*1ac0*/  FSETP.GEU.AND P1, PT, R21, R26, PT ;  /* 0x0000001a1500720b */ /* 0x000fc80003f2e000 */
[----:B------:R-:W-:Y:S01]  /*1ad0*/  FSEL R21, R26, R21, !P1 ;  /* 0x000000151a157208 */ /* 0x000fe20004800000 */
[----:B------:R-:W-:Y:S08]  /*1ae0*/  @P2 BRA `(.L_x_25) ;  /* 0xfffffffc00202947 */ /* 0x000ff0000383ffff */
[----:B------:R-:W-:Y:S05]  /*1af0*/  BSYNC.RECONVERGENT B1 ;  /* 0x0000000000017941 */ /* 0x000fea0003800200 */
.L_x_24:
[----:B------:R-:W-:-:S07]  /*1b00*/  IMAD.MOV.U32 R23, RZ, RZ, R14 ;  /* 0x000000ffff177224 */ /* 0x000fce00078e000e */
.L_x_23:
[----:B------:R-:W-:Y:S05]  /*1b10*/  BSYNC.RECONVERGENT B0 ;  /* 0x0000000000007941 */ /* 0x000fea0003800200 */
.L_x_22:
[----:B------:R-:W-:Y:S01]  /*1b20*/  ISETP.NE.AND P1, PT, R10, RZ, PT ;  /* 0x000000ff0a00720c */ /* 0x000fe20003f25270 */
[----:B------:R-:W-:-:S12]  /*1b30*/  BSSY.RECONVERGENT B0, `(.L_x_26) ;  /* 0x0000045000007945 */ /* 0x000fd80003800200 */
[----:B------:R-:W-:Y:S05]  /*1b40*/  @!P1 BRA `(.L_x_27) ;  /* 0x00000004000c9947 */ /* 0x000fea0003800000 */
[----:B------:R-:W-:Y:S01]  /*1b50*/  VIADD R18, R10, 0xffffffff ;  /* 0xffffffff0a127836 */ /* 0x000fe20000000000 */
[----:B------:R-:W-:Y:S01]  /*1b60*/  BSSY.RECONVERGENT B1, `(.L_x_28) ;  /* 0x0000022000017945 */ /* 0x000fe20003800200 */
[----:B------:R-:W-:-:S03]  /*1b70*/  ISETP.NE.AND P1, PT, R11, RZ, PT ;  /* 0x000000ff0b00720c */ /* 0x000fc60003f25270 */
[----:B------:R-:W-:-:S13]  /*1b80*/  ISETP.GE.U32.AND P2, PT, R18, 0x7, PT ;  /* 0x000000071200780c */ /* 0x000fda0003f46070 */
[----:B------:R-:W-:Y:S05]  /*1b90*/  @!P2 BRA `(.L_x_29) ;  /* 0x000000000078a947 */ /* 0x000fea0003800000 */
        /* <DEDUP_REMOVED lines=21> */
[----:B------:R-:W-:-:S03]  /*1cf0*/  VIADD R23, R23, 0x8 ;  /* 0x0000000817177836 */ /* 0x000fc60000000000 */
[----:B--2---:R-:W-:-:S04]  /*1d00*/  FSETP.GEU.AND P2, PT, R22, R21, PT ;  /* 0x000000151600720b */ /* 0x004fc80003f4e000 */
[----:B------:R-:W-:-:S04]  /*1d10*/  FSEL R22, R21, R22, !P2 ;  /* 0x0000001615167208 */ /* 0x000fc80005000000 */
[----:B---3--:R-:W-:-:S04]  /*1d20*/  FSETP.GEU.AND P2, PT, R22, R25, PT ;  /* 0x000000191600720b */ /* 0x008fc80003f4e000 */
[----:B------:R-:W-:-:S04]  /*1d30*/  FSEL R25, R25, R22, !P2 ;  /* 0x0000001619197208 */ /* 0x000fc80005000000 */
[----:B----4-:R-:W-:-:S04]  /*1d40*/  FSETP.GEU.AND P2, PT, R25, R24, PT ;  /* 0x000000181900720b */ /* 0x010fc80003f4e000 */
[----:B------:R-:W-:-:S04]  /*1d50*/  FSEL R21, R24, R25, !P2 ;  /* 0x0000001918157208 */ /* 0x000fc80005000000 */
[----:B------:R-:W-:-:S04]  /*1d60*/  FSETP.GEU.AND P2, PT, R21, R26, PT ;  /* 0x0000001a1500720b */ /* 0x000fc80003f4e000 */
[----:B------:R-:W-:-:S09]  /*1d70*/  FSEL R21, R26, R21, !P2 ;  /* 0x000000151a157208 */ /* 0x000fd20005000000 */
.L_x_29:
[----:B------:R-:W-:Y:S05]  /*1d80*/  BSYNC.RECONVERGENT B1 ;  /* 0x0000000000017941 */ /* 0x000fea0003800200 */
.L_x_28:
[----:B------:R-:W-:Y:S05]  /*1d90*/  @!P1 BRA `(.L_x_27) ;  /* 0x0000000000789947 */ /* 0x000fea0003800000 */
[----:B------:R-:W-:Y:S01]  /*1da0*/  VIADD R18, R11, 0xffffffff ;  /* 0xffffffff0b127836 */ /* 0x000fe20000000000 */
[----:B------:R-:W-:Y:S04]  /*1db0*/  BSSY.RECONVERGENT B1, `(.L_x_30) ;  /* 0x0000015000017945 */ /* 0x000fe80003800200 */
        /* <DEDUP_REMOVED lines=11> */
[----:B------:R-:W-:Y:S01]  /*1e70*/  VIADD R23, R23, 0x4 ;  /* 0x0000000417177836 */ /* 0x000fe20000000000 */
[----:B--2---:R-:W-:-:S04]  /*1e80*/  FSETP.GEU.AND P1, PT, R21, R22, PT ;  /* 0x000000161500720b */ /* 0x004fc80003f2e000 */
[----:B------:R-:W-:-:S04]  /*1e90*/  FSEL R21, R22, R21, !P1 ;  /* 0x0000001516157208 */ /* 0x000fc80004800000 */
[----:B---3--:R-:W-:-:S04]  /*1ea0*/  FSETP.GEU.AND P1, PT, R21, R24, PT ;  /* 0x000000181500720b */ /* 0x008fc80003f2e000 */
[----:B------:R-:W-:-:S04]  /*1eb0*/  FSEL R21, R24, R21, !P1 ;  /* 0x0000001518157208 */ /* 0x000fc80004800000 */
[----:B----4-:R-:W-:-:S04]  /*1ec0*/  FSETP.GEU.AND P1, PT, R21, R26, PT ;  /* 0x0000001a1500720b */ /* 0x010fc80003f2e000 */
[----:B------:R-:W-:-:S04]  /*1ed0*/  FSEL R21, R26, R21, !P1 ;  /* 0x000000151a157208 */ /* 0x000fc80004800000 */
[----:B-----5:R-:W-:-:S04]  /*1ee0*/  FSETP.GEU.AND P1, PT, R21, R28, PT ;  /* 0x0000001c1500720b */ /* 0x020fc80003f2e000 */
[----:B------:R-:W-:-:S09]  /*1ef0*/  FSEL R21, R28, R21, !P1 ;  /* 0x000000151c157208 */ /* 0x000fd20004800000 */
.L_x_31:
[----:B------:R-:W-:Y:S05]  /*1f00*/  BSYNC.RECONVERGENT B1 ;  /* 0x0000000000017941 */ /* 0x000fea0003800200 */
.L_x_30:
[----:B------:R-:W-:Y:S05]  /*1f10*/  @!P0 BRA `(.L_x_27) ;  /* 0x0000000000188947 */ /* 0x000fea0003800000 */
[----:B--2---:R-:W-:Y:S01]  /*1f20*/  R2UR UR4, R6 ;  /* 0x00000000060472ca */ /* 0x004fe200000e0000 */
[----:B------:R-:W-:Y:S01]  /*1f30*/  IMAD.WIDE.U32 R18, R23, 0x4, R4 ;  /* 0x0000000417127825 */ /* 0x000fe200078e0004 */
[----:B------:R-:W-:-:S13]  /*1f40*/  R2UR UR5, R7 ;  /* 0x00000000070572ca */ /* 0x000fda00000e0000 */
[----:B------:R-:W2:Y:S02]  /*1f50*/  LD.E R18, desc[UR4][R18.64] ;  /* 0x0000000412127980 */ /* 0x000ea4000c101900 */
[----:B--2---:R-:W-:-:S13]  /*1f60*/  FSETP.GEU.AND P0, PT, R21, R18, PT ;  /* 0x000000121500720b */ /* 0x004fda0003f0e000 */
[----:B------:R-:W-:-:S07]  /*1f70*/  @!P0 IMAD.MOV.U32 R21, RZ, RZ, R18 ;  /* 0x000000ffff158224 */ /* 0x000fce00078e0012 */
.L_x_27:
[----:B------:R-:W-:Y:S05]  /*1f80*/  BSYNC.RECONVERGENT B0 ;  /* 0x0000000000007941 */ /* 0x000fea0003800200 */
.L_x_26:
[----:B------:R-:W0:Y:S01]  /*1f90*/  LDCU UR4, c[0x0][0x390] ;  /* 0x00007200ff0477ac */ /* 0x000e220008000800 */
[----:B------:R-:W1:Y:S01]  /*1fa0*/  LDC.64 R18, c[0x0][0x388] ;  /* 0x0000e200ff127b82 */ /* 0x000e620000000a00 */
[----:B--2---:R-:W-:Y:S02]  /*1fb0*/  R2UR UR6, R6 ;  /* 0x00000000060672ca */ /* 0x004fe400000e0000 */
[----:B------:R-:W-:Y:S01]  /*1fc0*/  R2UR UR7, R7 ;  /* 0x00000000070772ca */ /* 0x000fe200000e0000 */
[C---:B0-----:R-:W-:Y:S02]  /*1fd0*/  IMAD R22, R9.reuse, UR4, R0 ;  /* 0x0000000409167c24 */ /* 0x041fe4000f8e0200 */
[----:B------:R-:W-:Y:S02]  /*1fe0*/  VIADD R9, R9, 0x1 ;  /* 0x0000000109097836 */ /* 0x000fe40000000000 */
[----:B------:R-:W-:Y:S01]  /*1ff0*/  IMAD R23, R22, UR4, R3 ;  /* 0x0000000416177c24 */ /* 0x000fe2000f8e0203 */
[----:B------:R-:W0:Y:S03]  /*2000*/  LDCU UR4, c[0x0][0x398] ;  /* 0x00007300ff0477ac */ /* 0x000e260008000800 */
[----:B-1----:R-:W-:-:S05]  /*2010*/  IMAD.WIDE R18, R23, 0x4, R18 ;  /* 0x0000000417127825 */ /* 0x002fca00078e0212 */
[----:B------:R1:W-:Y:S01]  /*2020*/  STG.E desc[UR6][R18.64], R21 ;  /* 0x0000001512007986 */ /* 0x0003e2000c101906 */
[----:B0-----:R-:W-:-:S13]  /*2030*/  ISETP.NE.AND P0, PT, R9, UR4, PT ;  /* 0x0000000409007c0c */ /* 0x001fda000bf05270 */
[----:B-1----:R-:W-:Y:S05]  /*2040*/  @P0 BRA `(.L_x_32) ;  /* 0xfffffff000f40947 */ /* 0x002fea000383ffff */
[----:B------:R-:W-:Y:S05]  /*2050*/  EXIT ;  /* 0x000000000000794d */ /* 0x000fea0003800000 */
.L_x_33:
[----:B------:R-:W-:-:S00]  /*2060*/  BRA `(.L_x_33) ;  /* 0xfffffffc00fc7947 */ /* 0x000fc0000383ffff */
[----:B------:R-:W-:-:S00]  /*2070*/  NOP ;  /* 0x0000000000007918 */ /* 0x000fc00000000000 */
        /* <DEDUP_REMOVED lines=8> */
.L_x_66:


//--------------------- .text._Z6Conv2dPfS_S_iiii --------------------------
	.section	.text._Z6Conv2dPfS_S_iiii,"ax",@progbits
	.align	128
        .global         _Z6Conv2dPfS_S_iiii
        .type           _Z6Conv2dPfS_S_iiii,@function
        .size           _Z6Conv2dPfS_S_iiii,(.L_x_67 - _Z6Conv2dPfS_S_iiii)
        .other          _Z6Conv2dPfS_S_iiii,@"STO_CUDA_ENTRY STV_DEFAULT"
_Z6Conv2dPfS_S_iiii:
.text._Z6Conv2dPfS_S_iiii:
[----:B------:R-:W0:Y:S01]  /*0000*/  LDC R1, c[0x0][0x37c] ;  /* 0x0000df00ff017b82 */ /* 0x000e220000000800 */
[----:B------:R-:W1:Y:S01]  /*0010*/  LDCU UR36, c[0x0][0x39c] ;  /* 0x00007380ff2477ac */ /* 0x000e620008000800 */
[----:B------:R-:W-:-:S06]  /*0020*/  MOV R2, 0x0 ;  /* 0x0000000000027802 */ /* 0x000fcc0000000f00 */
[----:B------:R2:W3:Y:S01]  /*0030*/  LDC.64 R6, c[0x4][R2] ;  /* 0x0100000002067b82 */ /* 0x0004e20000000a00 */
[----:B-1----:R-:W-:-:S04]  /*0040*/  UIMAD.WIDE UR36, UR36, UR36, URZ ;  /* 0x00000024242472a5 */ /* 0x002fc8000f8e02ff */
[----:B------:R-:W-:Y:S02]  /*0050*/  USHF.L.U32 UR38, UR36, 0x2, URZ ;  /* 0x0000000224267899 */ /* 0x000fe400080006ff */
[----:B------:R-:W-:-:S04]  /*0060*/  USHF.L.U64.HI UR36, UR36, 0x2, UR37 ;  /* 0x0000000224247899 */ /* 0x000fc80008010225 */
[----:B------:R-:W-:Y:S02]  /*0070*/  IMAD.U32 R4, RZ, RZ, UR38 ;  /* 0x00000026ff047e24 */ /* 0x000fe4000f8e00ff */
[----:B--2---:R-:W-:-:S07]  /*0080*/  IMAD.U32 R5, RZ, RZ, UR36 ;  /* 0x00000024ff057e24 */ /* 0x004fce000f8e00ff */
[----:B------:R-:W-:-:S07]  /*0090*/  LEPC R20, `(.L_x_34) ;  /* 0x000000001014794e */ /* 0x000fce0000000000 */
[----:B0--3--:R-:W-:Y:S05]  /*00a0*/  CALL.ABS.NOINC R6 ;  /* 0x0000000006007343 */ /* 0x009fea0003c00000 */
.L_x_34:
[----:B------:R-:W0:Y:S01]  /*00b0*/  LDC.64 R2, c[0x4][R2] ;  /* 0x0100000002027b82 */ /* 0x000e220000000a00 */
[----:B------:R-:W-:Y:S01]  /*00c0*/  MOV R16, R4 ;  /* 0x0000000400107202 */ /* 0x000fe20000000f00 */
[----:B------:R-:W-:Y:S01]  /*00d0*/  IMAD.MOV.U32 R17, RZ, RZ, R5 ;  /* 0x000000ffff117224 */ /* 0x000fe200078e0005 */
[----:B------:R-:W-:Y:S01]  /*00e0*/  MOV R5, UR36 ;  /* 0x0000002400057c02 */ /* 0x000fe20008000f00 */
[----:B------:R-:W-:-:S07]  /*00f0*/  IMAD.U32 R4, RZ, RZ, UR38 ;  /* 0x00000026ff047e24 */ /* 0x000fce000f8e00ff */
[----:B------:R-:W-:-:S07]  /*0100*/  LEPC R20, `(.L_x_35) ;  /* 0x000000001014794e */ /* 0x000fce0000000000 */
[----:B0-----:R-:W-:Y:S05]  /*0110*/  CALL.ABS.NOINC R2 ;  /* 0x0000000002007343 */ /* 0x001fea0003c00000 */
.L_x_35:
[----:B------:R-:W0:Y:S01]  /*0120*/  LDCU UR5, c[0x0][0x39c] ;  /* 0x00007380ff0577ac */ /* 0x000e220008000800 */
[----:B------:R-:W1:Y:S01]  /*0130*/  S2R R3, SR_CTAID.X ;  /* 0x0000000000037919 */ /* 0x000e620000002500 */
[----:B------:R-:W2:Y:S01]  /*0140*/  LDC.64 R6, c[0x0][0x358] ;  /* 0x0000d600ff067b82 */ /* 0x000ea20000000a00 */
[----:B------:R-:W-:Y:S01]  /*0150*/  MOV R9, R5 ;  /* 0x0000000500097202 */ /* 0x000fe20000000f00 */
[----:B------:R-:W3:Y:S01]  /*0160*/  LDCU UR4, c[0x0][0x3a0] ;  /* 0x00007400ff0477ac */ /* 0x000ee20008000800 */
[----:B------:R-:W4:Y:S01]  /*0170*/  S2R R0, SR_TID.X ;  /* 0x0000000000007919 */ /* 0x000f220000002100 */
[----:B0-----:R-:W-:-:S05]  /*0180*/  IMAD.U32 R2, RZ, RZ, UR5 ;  /* 0x00000005ff027e24 */ /* 0x001fca000f8e00ff */
[----:B---3--:R-:W-:-:S04]  /*0190*/  VIMNMX R8, PT, PT, R2, UR4, PT ;  /* 0x0000000402087c48 */ /* 0x008fc8000bfe0100 */
[----:B------:R-:W-:Y:S01]  /*01a0*/  ISETP.GE.AND P0, PT, R8, 0x1, PT ;  /* 0x000000010800780c */ /* 0x000fe20003f06270 */
[----:B------:R-:W-:-:S12]  /*01b0*/  IMAD.MOV.U32 R8, RZ, RZ, R4 ;  /* 0x000000ffff087224 */ /* 0x000fd800078e0004 */
[----:B-1--4-:R-:W-:Y:S05]  /*01c0*/  @!P0 BRA `(.L_x_36) ;  /* 0x00000008003c8947 */ /* 0x012fea0003800000 */
[----:B------:R-:W-:Y:S01]  /*01d0*/  BSSY.RECONVERGENT B0, `(.L_x_36) ;  /* 0x000008e000007945 */ /* 0x000fe20003800200 */
[C---:B------:R-:W-:Y:S01]  /*01e0*/  LOP3.LUT R4, R2.reuse, 0x7, RZ, 0xc0, !PT ;  /* 0x0000000702047812 */ /* 0x040fe200078ec0ff */
[----:B------:R-:W-:Y:S01]  /*01f0*/  IMAD.MOV.U32 R11, RZ, RZ, RZ ;  /* 0x000000ffff0b7224 */ /* 0x000fe200078e00ff */
[----:B------:R-:W-:-:S07]  /*0200*/  LOP3.LUT R5, R2, 0x7ffffff8, RZ, 0xc0, !PT ;  /* 0x7ffffff802057812 */ /* 0x000fce00078ec0ff */
.L_x_44:
[----:B0-----:R-:W0:Y:S01]  /*0210*/  LDCU UR4, c[0x0][0x398] ;  /* 0x00007300ff0477ac */ /* 0x001e220008000800 */
[----:B------:R-:W-:Y:S01]  /*0220*/  IMAD.MOV.U32 R13, RZ, RZ, R11 ;  /* 0x000000ffff0d7224 */ /* 0x000fe200078e000b */
[----:B------:R-:W-:Y:S01]  /*0230*/  BSSY.RECONVERGENT B1, `(.L_x_37) ;  /* 0x0000086000017945 */ /* 0x000fe20003800200 */
[----:B------:R-:W-:Y:S01]  /*0240*/  IMAD.MOV.U32 R27, RZ, RZ, RZ ;  /* 0x000000ffff1b7224 */ /* 0x000fe200078e00ff */
[----:B-1----:R-:W1:Y:S01]  /*0250*/  LDCU UR5, c[0x0][0x3a0] ;  /* 0x00007400ff0577ac */ /* 0x002e620008000800 */
[C---:B0-----:R-:W-:Y:S01]  /*0260*/  IMAD R10, R11.reuse, UR4, R0 ;  /* 0x000000040b0a7c24 */ /* 0x041fe2000f8e0200 */
[----:B------:R-:W-:-:S04]  /*0270*/  IADD3 R11, PT, PT, R11, 0x1, RZ ;  /* 0x000000010b0b7810 */ /* 0x000fc80007ffe0ff */
[----:B-1-3--:R-:W-:-:S13]  /*0280*/  ISETP.NE.AND P0, PT, R11, UR5, PT ;  /* 0x000000050b007c0c */ /* 0x00afda000bf05270 */
.L_x_43:
[----:B0-----:R-:W0:Y:S01]  /*0290*/  LDCU UR4, c[0x0][0x39c] ;  /* 0x00007380ff0477ac */ /* 0x001e220008000800 */
[----:B------:R-:W-:Y:S01]  /*02a0*/  IADD3 R12, PT, PT, R3, R27, RZ ;  /* 0x0000001b030c7210 */ /* 0x000fe20007ffe0ff */
[----:B------:R-:W-:Y:S02]  /*02b0*/  IMAD.MOV.U32 R29, RZ, RZ, RZ ;  /* 0x000000ffff1d7224 */ /* 0x000fe400078e00ff */
[----:B0-----:R-:W-:-:S05]  /*02c0*/  IMAD.U32 R2, RZ, RZ, UR4 ;  /* 0x00000004ff027e24 */ /* 0x001fca000f8e00ff */
[----:B------:R-:W-:-:S13]  /*02d0*/  ISETP.GE.U32.AND P1, PT, R2, 0x8, PT ;  /* 0x000000080200780c */ /* 0x000fda0003f26070 */
[----:B-1-3--:R-:W-:Y:S05]  /*02e0*/  @!P1 BRA `(.L_x_38) ;  /* 0x0000000000c49947 */ /* 0x00afea0003800000 */
[----:B------:R-:W0:Y:S01]  /*02f0*/  LDC R29, c[0x0][0x398] ;  /* 0x0000e600ff1d7b82 */ /* 0x000e220000000800 */
[----:B------:R-:W-:Y:S01]  /*0300*/  BSSY.RECONVERGENT B2, `(.L_x_39) ;  /* 0x000002e000027945 */ /* 0x000fe20003800200 */
[----:B------:R-:W-:-:S06]  /*0310*/  IMAD.MOV.U32 R26, RZ, RZ, RZ ;  /* 0x000000ffff1a7224 */ /* 0x000fcc00078e00ff */
[----:B------:R-:W1:Y:S02]  /*0320*/  LDC.64 R14, c[0x0][0x380] ;  /* 0x0000e000ff0e7b82 */ /* 0x000e640000000a00 */
.L_x_40:
[----:B---3--:R-:W-:Y:S02]  /*0330*/  IADD3 R18, PT, PT, R10, R26, RZ ;  /* 0x0000001a0a127210 */ /* 0x008fe40007ffe0ff */
[----:B--2---:R-:W-:Y:S02]  /*0340*/  R2UR UR4, R6 ;  /* 0x00000000060472ca */ /* 0x004fe400000e0000 */
[----:B------:R-:W-:Y:S01]  /*0350*/  R2UR UR5, R7 ;  /* 0x00000000070572ca */ /* 0x000fe200000e0000 */
[----:B0-----:R-:W-:-:S04]  /*0360*/  IMAD R19, R18, R29, R12 ;  /* 0x0000001d12137224 */ /* 0x001fc800078e020c */
[----:B-1----:R-:W-:-:S08]  /*0370*/  IMAD.WIDE R18, R19, 0x4, R14 ;  /* 0x0000000413127825 */ /* 0x002fd000078e020e */
        /* <DEDUP_REMOVED lines=39> */
.L_x_39:
[----:B------:R-:W-:-:S07]  /*05f0*/  IMAD.MOV.U32 R29, RZ, RZ, R5 ;  /* 0x000000ffff1d7224 */ /* 0x000fce00078e0005 */
.L_x_38:
[----:B------:R-:W-:-:S13]  /*0600*/  ISETP.NE.AND P1, PT, R4, RZ, PT ;  /* 0x000000ff0400720c */ /* 0x000fda0003f25270 */
[----:B------:R-:W-:Y:S05]  /*0610*/  @!P1 BRA `(.L_x_41) ;  /* 0x0000000400109947 */ /* 0x000fea0003800000 */
[----:B------:R-:W-:-:S04]  /*0620*/  IADD3 R14, PT, PT, R4, -0x1, RZ ;  /* 0xffffffff040e7810 */ /* 0x000fc80007ffe0ff */
[----:B------:R-:W-:-:S13]  /*0630*/  ISETP.GE.U32.AND P1, PT, R14, 0x3, PT ;  /* 0x000000030e00780c */ /* 0x000fda0003f26070 */
[----:B------:R-:W-:Y:S05]  /*0640*/  @!P1 BRA `(.L_x_42) ;  /* 0x00000000006c9947 */ /* 0x000fea0003800000 */
[----:B------:R-:W0:Y:S01]  /*0650*/  LDC R26, c[0x0][0x398] ;  /* 0x0000e600ff1a7b82 */ /* 0x000e220000000800 */
[----:B---3--:R-:W-:Y:S01]  /*0660*/  IMAD.IADD R19, R10, 0x1, R29 ;  /* 0x000000010a137824 */ /* 0x008fe200078e021d */
[----:B--2---:R-:W-:Y:S02]  /*0670*/  R2UR UR4, R6 ;  /* 0x00000000060472ca */ /* 0x004fe400000e0000 */
[----:B------:R-:W-:-:S04]  /*0680*/  R2UR UR5, R7 ;  /* 0x00000000070572ca */ /* 0x000fc800000e0000 */
[----:B------:R-:W1:Y:S01]  /*0690*/  LDC.64 R14, c[0x0][0x380] ;  /* 0x0000e000ff0e7b82 */ /* 0x000e620000000a00 */
[----:B0-----:R-:W-:-:S04]  /*06a0*/  IMAD R19, R19, R26, R12 ;  /* 0x0000001a13137224 */ /* 0x001fc800078e020c */
[----:B-1----:R-:W-:-:S05]  /*06b0*/  IMAD.WIDE R14, R19, 0x4, R14 ;  /* 0x00000004130e7825 */ /* 0x002fca00078e020e */
        /* <DEDUP_REMOVED lines=11> */
[----:B--2---:R-:W-:Y:S04]  /*0770*/  ST.E desc[UR4][R20.64], R28 ;  /* 0x0000001c14007985 */ /* 0x004fe8000c101904 */
[----:B------:R-:W2:Y:S01]  /*0780*/  LDG.E R23, desc[UR6][R18.64] ;  /* 0x0000000612177981 */ /* 0x000ea2000c1e1900 */
[----:B------:R-:W-:-:S04]  /*0790*/  IMAD.WIDE.U32 R14, R2, 0x4, R20 ;  /* 0x00000004020e7825 */ /* 0x000fc800078e0014 */
[----:B------:R-:W-:Y:S01]  /*07a0*/  IMAD.WIDE R24, R26, 0x4, R18 ;  /* 0x000000041a187825 */ /* 0x000fe200078e0212 */
[----:B--2---:R0:W-:Y:S05]  /*07b0*/  ST.E desc[UR4][R14.64], R23 ;  /* 0x000000170e007985 */ /* 0x0041ea000c101904 */
[----:B------:R-:W2:Y:S01]  /*07c0*/  LDG.E R25, desc[UR6][R24.64] ;  /* 0x0000000618197981 */ /* 0x000ea2000c1e1900 */
[----:B------:R-:W-:Y:S02]  /*07d0*/  VIADD R29, R29, 0x4 ;  /* 0x000000041d1d7836 */ /* 0x000fe40000000000 */
[----:B0-----:R-:W-:-:S05]  /*07e0*/  IMAD.WIDE.U32 R22, R2, 0x4, R14 ;  /* 0x0000000402167825 */ /* 0x001fca00078e000e */
[----:B--2---:R0:W-:Y:S02]  /*07f0*/  ST.E desc[UR4][R22.64], R25 ;  /* 0x0000001916007985 */ /* 0x0041e4000c101904 */
.L_x_42:
[----:B------:R-:W-:-:S13]  /*0800*/  LOP3.LUT P1, R14, R2, 0x3, RZ, 0xc0, !PT ;  /* 0x00000003020e7812 */ /* 0x000fda000782c0ff */
[----:B------:R-:W-:Y:S05]  /*0810*/  @!P1 BRA `(.L_x_41) ;  /* 0x0000000000909947 */ /* 0x000fea0003800000 */
[----:B------:R-:W-:-:S13]  /*0820*/  ISETP.NE.AND P1, PT, R14, 0x1, PT ;  /* 0x000000010e00780c */ /* 0x000fda0003f25270 */
[----:B---3--:R-:W1:Y:S01]  /*0830*/  @P1 LDC R21, c[0x0][0x398] ;  /* 0x0000e600ff151b82 */ /* 0x008e620000000800 */
[----:B------:R-:W-:Y:S02]  /*0840*/  @P1 IADD3 R19, PT, PT, R10, R29, RZ ;  /* 0x0000001d0a131210 */ /* 0x000fe40007ffe0ff */
[----:B--2---:R-:W-:Y:S02]  /*0850*/  @P1 R2UR UR4, R6 ;  /* 0x00000000060412ca */ /* 0x004fe400000e0000 */
[----:B------:R-:W-:-:S03]  /*0860*/  @P1 R2UR UR5, R7 ;  /* 0x00000000070512ca */ /* 0x000fc600000e0000 */
[----:B------:R-:W2:Y:S01]  /*0870*/  @P1 LDC.64 R14, c[0x0][0x380] ;  /* 0x0000e000ff0e1b82 */ /* 0x000ea20000000a00 */
[----:B-1----:R-:W-:-:S04]  /*0880*/  @P1 IMAD R19, R19, R21, R12 ;  /* 0x0000001513131224 */ /* 0x002fc800078e020c */
[----:B--2---:R-:W-:-:S05]  /*0890*/  @P1 IMAD.WIDE R14, R19, 0x4, R14 ;  /* 0x00000004130e1825 */ /* 0x004fca00078e020e */
[----:B0-----:R0:W2:Y:S01]  /*08a0*/  @P1 LDG.E R23, desc[UR4][R14.64] ;  /* 0x000000040e171981 */ /* 0x0010a2000c1e1900 */
[----:B------:R-:W-:Y:S01]  /*08b0*/  @P1 IMAD R18, R13, R2, R29 ;  /* 0x000000020d121224 */ /* 0x000fe200078e021d */
[----:B------:R-:W-:Y:S01]  /*08c0*/  @P1 R2UR UR6, R6 ;  /* 0x00000000060612ca */ /* 0x000fe200000e0000 */
[----:B------:R-:W-:Y:S01]  /*08d0*/  @P1 IMAD.WIDE R20, R21, 0x4, R14 ;  /* 0x0000000415141825 */ /* 0x000fe200078e020e */
[----:B------:R-:W-:-:S03]  /*08e0*/  @P1 R2UR UR7, R7 ;  /* 0x00000000070712ca */ /* 0x000fc600000e0000 */
[----:B------:R-:W-:-:S04]  /*08f0*/  @P1 IMAD R19, R18, R2, R27 ;  /* 0x0000000212131224 */ /* 0x000fc800078e021b */
[----:B------:R-:W-:Y:S01]  /*0900*/  @P1 IMAD.WIDE R18, R19, 0x4, R16 ;  /* 0x0000000413121825 */ /* 0x000fe200078e0210 */
[----:B------:R-:W-:-:S04]  /*0910*/  LOP3.LUT R22, R2, 0x1, RZ, 0xc0, !PT ;  /* 0x0000000102167812 */ /* 0x000fc800078ec0ff */
[----:B------:R-:W-:-:S13]  /*0920*/  ISETP.NE.U32.AND P2, PT, R22, 0x1, PT ;  /* 0x000000011600780c */ /* 0x000fda0003f45070 */
[----:B------:R-:W1:Y:S08]  /*0930*/  @!P2 LDC R22, c[0x0][0x398] ;  /* 0x0000e600ff16ab82 */ /* 0x000e700000000800 */
[----:B0-----:R-:W0:Y:S01]  /*0940*/  @!P2 LDC.64 R14, c[0x0][0x380] ;  /* 0x0000e000ff0eab82 */ /* 0x001e220000000a00 */
[----:B--2---:R2:W-:Y:S04]  /*0950*/  @P1 ST.E desc[UR4][R18.64], R23 ;  /* 0x0000001712001985 */ /* 0x0045e8000c101904 */
[----:B------:R-:W3:Y:S01]  /*0960*/  @P1 LDG.E R21, desc[UR6][R20.64] ;  /* 0x0000000614151981 */ /* 0x000ee2000c1e1900 */
[----:B------:R-:W-:Y:S01]  /*0970*/  @P1 VIADD R29, R29, 0x2 ;  /* 0x000000021d1d1836 */ /* 0x000fe20000000000 */
[----:B------:R-:W-:-:S02]  /*0980*/  @!P2 R2UR UR6, R6 ;  /* 0x000000000606a2ca */ /* 0x000fc400000e0000 */
[----:B------:R-:W-:Y:S02]  /*0990*/  @!P2 R2UR UR7, R7 ;  /* 0x000000000707a2ca */ /* 0x000fe400000e0000 */
[----:B------:R-:W-:Y:S01]  /*09a0*/  @!P2 IADD3 R25, PT, PT, R10, R29, RZ ;  /* 0x0000001d0a19a210 */ /* 0x000fe20007ffe0ff */
[----:B--2---:R-:W-:-:S04]  /*09b0*/  @P1 IMAD.WIDE.U32 R18, R2, 0x4, R18 ;  /* 0x0000000402121825 */ /* 0x004fc800078e0012 */
[----:B-1----:R-:W-:-:S04]  /*09c0*/  @!P2 IMAD R25, R25, R22, R12 ;  /* 0x000000161919a224 */ /* 0x002fc800078e020c */
[----:B0-----:R-:W-:Y:S01]  /*09d0*/  @!P2 IMAD.WIDE R14, R25, 0x4, R14 ;  /* 0x00000004190ea825 */ /* 0x001fe200078e020e */
[----:B---3--:R1:W-:Y:S05]  /*09e0*/  @P1 ST.E desc[UR4][R18.64], R21 ;  /* 0x0000001512001985 */ /* 0x0083ea000c101904 */
[----:B------:R-:W2:Y:S01]  /*09f0*/  @!P2 LDG.E R15, desc[UR6][R14.64] ;  /* 0x000000060e0fa981 */ /* 0x000ea2000c1e1900 */
[----:B------:R-:W-:Y:S01]  /*0a00*/  @!P2 R2UR UR4, R6 ;  /* 0x000000000604a2ca */ /* 0x000fe200000e0000 */
[----:B------:R-:W-:Y:S01]  /*0a10*/  @!P2 IMAD R12, R13, R2, R29 ;  /* 0x000000020d0ca224 */ /* 0x000fe200078e021d */
[----:B------:R-:W-:-:S03]  /*0a20*/  @!P2 R2UR UR5, R7 ;  /* 0x000000000705a2ca */ /* 0x000fc600000e0000 */
[----:B------:R-:W-:-:S04]  /*0a30*/  @!P2 IMAD R23, R12, R2, R27 ;  /* 0x000000020c17a224 */ /* 0x000fc800078e021b */
[----:B------:R-:W-:-:S06]  /*0a40*/  @!P2 IMAD.WIDE R22, R23, 0x4, R16 ;  /* 0x000000041716a825 */ /* 0x000fcc00078e0210 */
[----:B--2---:R1:W-:Y:S02]  /*0a50*/  @!P2 ST.E desc[UR4][R22.64], R15 ;  /* 0x0000000f1600a985 */ /* 0x0043e4000c101904 */
.L_x_41:
[----:B------:R-:W-:-:S05]  /*0a60*/  VIADD R27, R27, 0x1 ;  /* 0x000000011b1b7836 */ /* 0x000fca0000000000 */
[----:B------:R-:W-:-:S13]  /*0a70*/  ISETP.NE.AND P1, PT, R27, R2, PT ;  /* 0x000000021b00720c */ /* 0x000fda0003f25270 */
[----:B------:R-:W-:Y:S05]  /*0a80*/  @P1 BRA `(.L_x_43) ;  /* 0xfffffff800001947 */ /* 0x000fea000383ffff */
[----:B------:R-:W-:Y:S05]  /*0a90*/  BSYNC.RECONVERGENT B1 ;  /* 0x0000000000017941 */ /* 0x000fea0003800200 */
.L_x_37:
[----:B------:R-:W-:Y:S05]  /*0aa0*/  @P0 BRA `(.L_x_44) ;  /* 0xfffffff400d80947 */ /* 0x000fea000383ffff */
[----:B------:R-:W-:Y:S05]  /*0ab0*/  BSYNC.RECONVERGENT B0 ;  /* 0x0000000000007941 */ /* 0x000fea0003800200 */
.L_x_36:
[----:B------:R-:W4:Y:S02]  /*0ac0*/  LDC R5, c[0x0][0x3a4] ;  /* 0x0000e900ff057b82 */ /* 0x000f240000000800 */
[----:B----4-:R-:W-:-:S13]  /*0ad0*/  ISETP.GE.AND P0, PT, R5, 0x1, PT ;  /* 0x000000010500780c */ /* 0x010fda0003f06270 */
[----:B------:R-:W-:Y:S05]  /*0ae0*/  @!P0 EXIT ;  /* 0x000000000000894d */ /* 0x000fea0003800000 */
[----:B------:R-:W4:Y:S01]  /*0af0*/  LDC R13, c[0x0][0x398] ;  /* 0x0000e600ff0d7b82 */ /* 0x000f220000000800 */
[C---:B------:R-:W-:Y:S01]  /*0b00*/  ISETP.NE.AND P0, PT, R2.reuse, RZ, PT ;  /* 0x000000ff0200720c */ /* 0x040fe20003f05270 */
[C---:B------:R-:W-:Y:S01]  /*0b10*/  IMAD R4, R2.reuse, R2, RZ ;  /* 0x0000000202047224 */ /* 0x040fe200078e02ff */
[----:B----4-:R-:W-:-:S11]  /*0b20*/  IADD3 R2, PT, PT, -R2, 0x1, R13 ;  /* 0x0000000102027810 */ /* 0x010fd60007ffe10d */
[----:B------:R-:W-:Y:S05]  /*0b30*/  @P0 BRA `(.L_x_45) ;  /* 0x00000008000c0947 */ /* 0x000fea0003800000 */
[C---:B------:R-:W-:Y:S01]  /*0b40*/  ISETP.GE.U32.AND P0, PT, R5.reuse, 0x8, PT ;  /* 0x000000080500780c */ /* 0x040fe20003f06070 */
[----:B------:R-:W-:Y:S01]  /*0b50*/  HFMA2 R9, -RZ, RZ, 0, 0 ;  /* 0x00000000ff097431 */ /* 0x000fe200000001ff */
[----:B------:R-:W-:-:S04]  /*0b60*/  LOP3.LUT R4, R5, 0x7, RZ, 0xc0, !PT ;  /* 0x0000000705047812 */ /* 0x000fc800078ec0ff */
[----:B------:R-:W-:-:S07]  /*0b70*/  ISETP.NE.AND P1, PT, R4, RZ, PT ;  /* 0x000000ff0400720c */ /* 0x000fce0003f25270 */
[----:B------:R-:W-:Y:S06]  /*0b80*/  @!P0 BRA `(.L_x_46) ;  /* 0x00000004000c8947 */ /* 0x000fec0003800000 */
[----:B-1----:R-:W1:Y:S01]  /*0b90*/  LDC.64 R14, c[0x0][0x390] ;  /* 0x0000e400ff0e7b82 */ /* 0x002e620000000a00 */
[C---:B------:R-:W-:Y:S01]  /*0ba0*/  LEA R12, R13.reuse, R0, 0x1 ;  /* 0x000000000d0c7211 */ /* 0x040fe200078e08ff */
[--C-:B------:R-:W-:Y:S01]  /*0bb0*/  IMAD R17, R13, 0x4, R0.reuse ;  /* 0x000000040d117824 */ /* 0x100fe200078e0200 */
[----:B------:R-:W-:Y:S01]  /*0bc0*/  LOP3.LUT R9, R5, 0x7ffffff8, RZ, 0xc0, !PT ;  /* 0x7ffffff805097812 */ /* 0x000fe200078ec0ff */
[--C-:B---3--:R-:W-:Y:S01]  /*0bd0*/  IMAD R19, R13, 0x6, R0.reuse ;  /* 0x000000060d137824 */ /* 0x108fe200078e0200 */
[----:B------:R-:W-:Y:S01]  /*0be0*/  IADD3 R12, PT, PT, R12, 0x2, RZ ;  /* 0x000000020c0c7810 */ /* 0x000fe20007ffe0ff */
[----:B------:R-:W-:Y:S01]  /*0bf0*/  IMAD.IADD R11, R0, 0x1, R13 ;  /* 0x00000001000b7824 */ /* 0x000fe200078e020d */
[----:B------:R-:W-:Y:S01]  /*0c00*/  IADD3 R17, PT, PT, R17, 0x4, RZ ;  /* 0x0000000411117810 */ /* 0x000fe20007ffe0ff */
[--C-:B------:R-:W-:Y:S01]  /*0c10*/  IMAD R16, R13, 0x3, R0.reuse ;  /* 0x000000030d107824 */ /* 0x100fe200078e0200 */
[----:B------:R-:W-:Y:S01]  /*0c20*/  IADD3 R19, PT, PT, R19, 0x6, RZ ;  /* 0x0000000613137810 */ /* 0x000fe20007ffe0ff */
[C-C-:B------:R-:W-:Y:S01]  /*0c30*/  IMAD R18, R13.reuse, 0x5, R0.reuse ;  /* 0x000000050d127824 */ /* 0x140fe200078e0200 */
[----:B------:R-:W-:Y:S01]  /*0c40*/  BSSY.RECONVERGENT B0, `(.L_x_46) ;  /* 0x0000037000007945 */ /* 0x000fe20003800200 */
[----:B------:R-:W-:Y:S01]  /*0c50*/  IMAD R20, R13, 0x7, R0 ;  /* 0x000000070d147824 */ /* 0x000fe200078e0200 */
[----:B------:R-:W-:Y:S01]  /*0c60*/  IADD3 R24, PT, PT, -R9, RZ, RZ ;  /* 0x000000ff09187210 */ /* 0x000fe20007ffe1ff */
[----:B------:R-:W-:-:S02]  /*0c70*/  IMAD R10, R11, R2, R2 ;  /* 0x000000020b0a7224 */ /* 0x000fc400078e0202 */
[----:B------:R-:W-:Y:S02]  /*0c80*/  VIADD R16, R16, 0x3 ;  /* 0x0000000310107836 */ /* 0x000fe40000000000 */
[----:B------:R-:W-:Y:S02]  /*0c90*/  VIADD R18, R18, 0x5 ;  /* 0x0000000512127836 */ /* 0x000fe40000000000 */
[----:B------:R-:W-:Y:S02]  /*0ca0*/  VIADD R20, R20, 0x7 ;  /* 0x0000000714147836 */ /* 0x000fe40000000000 */
[--C-:B------:R-:W-:Y:S02]  /*0cb0*/  IMAD.IADD R11, R10, 0x1, R3.reuse ;  /* 0x000000010a0b7824 */ /* 0x100fe400078e0203 */
[-C--:B0-----:R-:W-:Y:S02]  /*0cc0*/  IMAD R23, R12, R2.reuse, R3 ;  /* 0x000000020c177224 */ /* 0x081fe400078e0203 */
[----:B------:R-:W-:-:S02]  /*0cd0*/  IMAD R8, R2, R2, RZ ;  /* 0x0000000202087224 */ /* 0x000fc400078e02ff */
[-CC-:B------:R-:W-:Y:S02]  /*0ce0*/  IMAD R13, R0, R2.reuse, R3.reuse ;  /* 0x00000002000d7224 */ /* 0x180fe400078e0203 */
[-CC-:B------:R-:W-:Y:S02]  /*0cf0*/  IMAD R25, R16, R2.reuse, R3.reuse ;  /* 0x0000000210197224 */ /* 0x180fe400078e0203 */
[-CC-:B------:R-:W-:Y:S02]  /*0d00*/  IMAD R29, R17, R2.reuse, R3.reuse ;  /* 0x00000002111d7224 */ /* 0x180fe400078e0203 */
[-CC-:B------:R-:W-:Y:S02]  /*0d10*/  IMAD R10, R18, R2.reuse, R3.reuse ;  /* 0x00000002120a7224 */ /* 0x180fe400078e0203 */
[-CC-:B------:R-:W-:Y:S02]  /*0d20*/  IMAD R12, R19, R2.reuse, R3.reuse ;  /* 0x00000002130c7224 */ /* 0x180fe400078e0203 */
[----:B------:R-:W-:-:S07]  /*0d30*/  IMAD R22, R20, R2, R3 ;  /* 0x0000000214167224 */ /* 0x000fce00078e0203 */
.L_x_47:
[C---:B--2---:R-:W-:Y:S01]  /*0d40*/  R2UR UR4, R6.reuse ;  /* 0x00000000060472ca */ /* 0x044fe200000e0000 */
[--C-:B-1-3--:R-:W-:Y:S01]  /*0d50*/  IMAD.WIDE R16, R13, 0x4, R14.reuse ;  /* 0x000000040d107825 */ /* 0x10afe200078e020e */
[----:B------:R-:W-:Y:S02]  /*0d60*/  R2UR UR5, R7 ;  /* 0x00000000070572ca */ /* 0x000fe400000e0000 */
[C---:B------:R-:W-:Y:S01]  /*0d70*/  R2UR UR6, R6.reuse ;  /* 0x00000000060672ca */ /* 0x040fe200000e0000 */
[--C-:B------:R-:W-:Y:S01]  /*0d80*/  IMAD.WIDE R20, R11, 0x4, R14.reuse ;  /* 0x000000040b147825 */ /* 0x100fe200078e020e */
[----:B------:R-:W-:Y:S02]  /*0d90*/  R2UR UR7, R7 ;  /* 0x00000000070772ca */ /* 0x000fe400000e0000 */
[----:B------:R-:W-:Y:S01]  /*0da0*/  R2UR UR8, R6 ;  /* 0x00000000060872ca */ /* 0x000fe200000e0000 */
[----:B------:R-:W-:Y:S01]  /*0db0*/  IMAD.WIDE R18, R23, 0x4, R14 ;  /* 0x0000000417127825 */ /* 0x000fe200078e020e */
[----:B------:R-:W-:-:S02]  /*0dc0*/  R2UR UR9, R7 ;  /* 0x00000000070972ca */ /* 0x000fc400000e0000 */
[C---:B------:R-:W-:Y:S01]  /*0dd0*/  R2UR UR10, R6.reuse ;  /* 0x00000000060a72ca */ /* 0x040fe200000e0000 */
[----:B------:R-:W-:Y:S01]  /*0de0*/  IMAD.WIDE R26, R29, 0x4, R14 ;  /* 0x000000041d1a7825 */ /* 0x000fe200078e020e */
[C---:B------:R-:W-:Y:S01]  /*0df0*/  R2UR UR11, R7.reuse ;  /* 0x00000000070b72ca */ /* 0x040fe200000e0000 */
[----:B------:R0:W-:Y:S01]  /*0e00*/  STG.E desc[UR4][R16.64], RZ ;  /* 0x000000ff10007986 */ /* 0x0001e2000c101904 */
[----:B------:R-:W-:Y:S01]  /*0e10*/  R2UR UR12, R6 ;  /* 0x00000000060c72ca */ /* 0x000fe200000e0000 */
[----:B------:R-:W-:Y:S01]  /*0e20*/  IMAD R13, R8, 0x8, R13 ;  /* 0x00000008080d7824 */ /* 0x000fe200078e020d */
[C---:B------:R-:W-:Y:S01]  /*0e30*/  R2UR UR13, R7.reuse ;  /* 0x00000000070d72ca */ /* 0x040fe200000e0000 */
[----:B------:R1:W-:Y:S01]  /*0e40*/  STG.E desc[UR6][R20.64], RZ ;  /* 0x000000ff14007986 */ /* 0x0003e2000c101906 */
[----:B------:R-:W-:Y:S01]  /*0e50*/  IADD3 R24, PT, PT, R24, 0x8, RZ ;  /* 0x0000000818187810 */ /* 0x000fe20007ffe0ff */
[----:B------:R-:W-:Y:S01]  /*0e60*/  IMAD R23, R8, 0x8, R23 ;  /* 0x0000000808177824 */ /* 0x000fe200078e0217 */
[----:B------:R-:W-:Y:S01]  /*0e70*/  R2UR UR14, R6 ;  /* 0x00000000060e72ca */ /* 0x000fe200000e0000 */
[----:B------:R2:W-:Y:S01]  /*0e80*/  STG.E desc[UR8][R18.64], RZ ;  /* 0x000000ff12007986 */ /* 0x0005e2000c101908 */
[----:B------:R-:W-:Y:S01]  /*0e90*/  R2UR UR15, R7 ;  /* 0x00000000070f72ca */ /* 0x000fe200000e0000 */
[----:B0-----:R-:W-:Y:S01]  /*0ea0*/  IMAD.WIDE R16, R25, 0x4, R14 ;  /* 0x0000000419107825 */ /* 0x001fe200078e020e */
[----:B------:R-:W-:-:S02]  /*0eb0*/  ISETP.NE.AND P0, PT, R24, RZ, PT ;  /* 0x000000ff1800720c */ /* 0x000fc40003f05270 */
[----:B------:R-:W-:Y:S01]  /*0ec0*/  LEA R11, R8, R11, 0x3 ;  /* 0x0000000b080b7211 */ /* 0x000fe200078e18ff */
[--C-:B-1----:R-:W-:Y:S01]  /*0ed0*/  IMAD.WIDE R20, R22, 0x4, R14.reuse ;  /* 0x0000000416147825 */ /* 0x102fe200078e020e */
[----:B------:R0:W-:Y:S01]  /*0ee0*/  STG.E desc[UR10][R16.64], RZ ;  /* 0x000000ff10007986 */ /* 0x0001e2000c10190a */
[----:B------:R-:W-:Y:S02]  /*0ef0*/  LEA R25, R8, R25, 0x3 ;  /* 0x0000001908197211 */ /* 0x000fe400078e18ff */
[----:B--2---:R-:W-:Y:S01]  /*0f00*/  IMAD.WIDE R18, R12, 0x4, R14 ;  /* 0x000000040c127825 */ /* 0x004fe200078e020e */
[----:B------:R3:W-:Y:S01]  /*0f10*/  STG.E desc[UR12][R26.64], RZ ;  /* 0x000000ff1a007986 */ /* 0x0007e2000c10190c */
[C---:B------:R-:W-:Y:S02]  /*0f20*/  LEA R22, R8.reuse, R22, 0x3 ;  /* 0x0000001608167211 */ /* 0x040fe400078e18ff */
[C---:B------:R-:W-:Y:S02]  /*0f30*/  IMAD R29, R8.reuse, 0x8, R29 ;  /* 0x00000008081d7824 */ /* 0x040fe400078e021d */
[----:B------:R-:W-:-:S02]  /*0f40*/  IMAD R12, R8, 0x8, R12 ;  /* 0x00000008080c7824 */ /* 0x000fc400078e020c */
[----:B0-----:R-:W-:Y:S01]  /*0f50*/  IMAD.WIDE R16, R10, 0x4, R14 ;  /* 0x000000040a107825 */ /* 0x001fe200078e020e */
[----:B------:R-:W-:-:S04]  /*0f60*/  LEA R10, R8, R10, 0x3 ;  /* 0x0000000a080a7211 */ /* 0x000fc800078e18ff */
[----:B------:R3:W-:Y:S04]  /*0f70*/  STG.E desc[UR4][R16.64], RZ ;  /* 0x000000ff10007986 */ /* 0x0007e8000c101904 */
[----:B------:R3:W-:Y:S04]  /*0f80*/  STG.E desc[UR6][R18.64], RZ ;  /* 0x000000ff12007986 */ /* 0x0007e8000c101906 */
[----:B------:R3:W-:Y:S01]  /*0f90*/  STG.E desc[UR14][R20.64], RZ ;  /* 0x000000ff14007986 */ /* 0x0007e2000c10190e */
[----:B------:R-:W-:Y:S05]  /*0fa0*/  @P0 BRA `(.L_x_47) ;  /* 0xfffffffc00640947 */ /* 0x000fea000383ffff */
[----:B------:R-:W-:Y:S05]  /*0fb0*/  BSYNC.RECONVERGENT B0 ;  /* 0x0000000000007941 */ /* 0x000fea0003800200 */
.L_x_46:
[----:B------:R-:W-:Y:S05]  /*0fc0*/  @!P1 EXIT ;  /* 0x000000000000994d */ /* 0x000fea0003800000 */
[----:B------:R-:W-:Y:S02]  /*0fd0*/  ISETP.GE.U32.AND P0, PT, R4, 0x4, PT ;  /* 0x000000040400780c */ /* 0x000fe40003f06070 */
[----:B------:R-:W-:-:S04]  /*0fe0*/  LOP3.LUT R8, R5, 0x3, RZ, 0xc0, !PT ;  /* 0x0000000305087812 */ /* 0x000fc800078ec0ff */
[----:B------:R-:W-:-:S07]  /*0ff0*/  ISETP.NE.AND P1, PT, R8, RZ, PT ;  /* 0x000000ff0800720c */ /* 0x000fce0003f25270 */
[----:B------:R-:W-:Y:S06]  /*1000*/  @!P0 BRA `(.L_x_48) ;  /* 0x0000000000688947 */ /* 0x000fec0003800000 */
[----:B------:R-:W4:Y:S01]  /*1010*/  LDC.64 R10, c[0x0][0x390] ;  /* 0x0000e400ff0a7b82 */ /* 0x000f220000000a00 */
[-C--:B------:R-:W-:Y:S01]  /*1020*/  IMAD R13, R9, R2.reuse, R0 ;  /* 0x00000002090d7224 */ /* 0x080fe200078e0200 */
[C---:B--2---:R-:W-:Y:S02]  /*1030*/  R2UR UR4, R6.reuse ;  /* 0x00000000060472ca */ /* 0x044fe400000e0000 */
[----:B------:R-:W-:Y:S01]  /*1040*/  R2UR UR5, R7 ;  /* 0x00000000070572ca */ /* 0x000fe200000e0000 */
[C---:B-1----:R-:W-:Y:S01]  /*1050*/  IMAD.IADD R15, R13.reuse, 0x1, R2 ;  /* 0x000000010d0f7824 */ /* 0x042fe200078e0202 */
[C---:B------:R-:W-:Y:S01]  /*1060*/  R2UR UR6, R6.reuse ;  /* 0x00000000060672ca */ /* 0x040fe200000e0000 */
[-CC-:B------:R-:W-:Y:S01]  /*1070*/  IMAD R13, R13, R2.reuse, R3.reuse ;  /* 0x000000020d0d7224 */ /* 0x180fe200078e0203 */
[----:B------:R-:W-:Y:S02]  /*1080*/  R2UR UR7, R7 ;  /* 0x00000000070772ca */ /* 0x000fe400000e0000 */
[CC--:B---3--:R-:W-:Y:S01]  /*1090*/  IADD3 R17, PT, PT, R15.reuse, R2.reuse, RZ ;  /* 0x000000020f117210 */ /* 0x0c8fe20007ffe0ff */
[----:B------:R-:W-:Y:S01]  /*10a0*/  IMAD R15, R15, R2, R3 ;  /* 0x000000020f0f7224 */ /* 0x000fe200078e0203 */
[----:B------:R-:W-:-:S02]  /*10b0*/  R2UR UR8, R6 ;  /* 0x00000000060872ca */ /* 0x000fc400000e0000 */
[----:B------:R-:W-:Y:S01]  /*10c0*/  R2UR UR9, R7 ;  /* 0x00000000070972ca */ /* 0x000fe200000e0000 */
[C---:B------:R-:W-:Y:S01]  /*10d0*/  IMAD.IADD R4, R17.reuse, 0x1, R2 ;  /* 0x0000000111047824 */ /* 0x040fe200078e0202 */
[----:B------:R-:W-:Y:S01]  /*10e0*/  R2UR UR10, R6 ;  /* 0x00000000060a72ca */ /* 0x000fe200000e0000 */
[-CC-:B------:R-:W-:Y:S01]  /*10f0*/  IMAD R17, R17, R2.reuse, R3.reuse ;  /* 0x0000000211117224 */ /* 0x180fe200078e0203 */
[----:B------:R-:W-:Y:S01]  /*1100*/  R2UR UR11, R7 ;  /* 0x00000000070b72ca */ /* 0x000fe200000e0000 */
[----:B------:R-:W-:Y:S01]  /*1110*/  IMAD R19, R4, R2, R3 ;  /* 0x0000000204137224 */ /* 0x000fe200078e0203 */
[----:B------:R-:W-:Y:S01]  /*1120*/  IADD3 R9, PT, PT, R9, 0x4, RZ ;  /* 0x0000000409097810 */ /* 0x000fe20007ffe0ff */
[----:B----4-:R-:W-:-:S04]  /*1130*/  IMAD.WIDE R12, R13, 0x4, R10 ;  /* 0x000000040d0c7825 */ /* 0x010fc800078e020a */
[--C-:B------:R-:W-:Y:S01]  /*1140*/  IMAD.WIDE R14, R15, 0x4, R10.reuse ;  /* 0x000000040f0e7825 */ /* 0x100fe200078e020a */
[----:B------:R4:W-:Y:S03]  /*1150*/  STG.E desc[UR4][R12.64], RZ ;  /* 0x000000ff0c007986 */ /* 0x0009e6000c101904 */
[--C-:B------:R-:W-:Y:S01]  /*1160*/  IMAD.WIDE R16, R17, 0x4, R10.reuse ;  /* 0x0000000411107825 */ /* 0x100fe200078e020a */
[----:B------:R4:W-:Y:S03]  /*1170*/  STG.E desc[UR6][R14.64], RZ ;  /* 0x000000ff0e007986 */ /* 0x0009e6000c101906 */
[----:B------:R-:W-:Y:S01]  /*1180*/  IMAD.WIDE R10, R19, 0x4, R10 ;  /* 0x00000004130a7825 */ /* 0x000fe200078e020a */
[----:B------:R4:W-:Y:S04]  /*1190*/  STG.E desc[UR8][R16.64], RZ ;  /* 0x000000ff10007986 */ /* 0x0009e8000c101908 */
[----:B------:R4:W-:Y:S02]  /*11a0*/  STG.E desc[UR10][R10.64], RZ ;  /* 0x000000ff0a007986 */ /* 0x0009e4000c10190a */
.L_x_48:
[----:B------:R-:W-:Y:S05]  /*11b0*/  @!P1 EXIT ;  /* 0x000000000000994d */ /* 0x000fea0003800000 */
[----:B------:R-:W-:Y:S02]  /*11c0*/  ISETP.NE.AND P0, PT, R8, 0x1, PT ;  /* 0x000000010800780c */ /* 0x000fe40003f05270 */
[----:B------:R-:W-:-:S04]  /*11d0*/  LOP3.LUT R5, R5, 0x1, RZ, 0xc0, !PT ;  /* 0x0000000105057812 */ /* 0x000fc800078ec0ff */
[----:B------:R-:W-:-:S07]  /*11e0*/  ISETP.NE.U32.AND P1, PT, R5, 0x1, PT ;  /* 0x000000010500780c */ /* 0x000fce0003f25070 */
[----:B------:R-:W-:Y:S06]  /*11f0*/  @!P0 BRA `(.L_x_49) ;  /* 0x0000000000388947 */ /* 0x000fec0003800000 */
[----:B------:R-:W5:Y:S01]  /*1200*/  LDC.64 R4, c[0x0][0x390] ;  /* 0x0000e400ff047b82 */ /* 0x000f620000000a00 */
[-C--:B----4-:R-:W-:Y:S01]  /*1210*/  IMAD R11, R9, R2.reuse, R0 ;  /* 0x00000002090b7224 */ /* 0x090fe200078e0200 */
[C---:B--2---:R-:W-:Y:S02]  /*1220*/  R2UR UR4, R6.reuse ;  /* 0x00000000060472ca */ /* 0x044fe400000e0000 */
[----:B------:R-:W-:Y:S01]  /*1230*/  R2UR UR5, R7 ;  /* 0x00000000070572ca */ /* 0x000fe200000e0000 */
[C---:B------:R-:W-:Y:S01]  /*1240*/  IMAD.IADD R8, R11.reuse, 0x1, R2 ;  /* 0x000000010b087824 */ /* 0x040fe200078e0202 */
[----:B------:R-:W-:Y:S01]  /*1250*/  R2UR UR6, R6 ;  /* 0x00000000060672ca */ /* 0x000fe200000e0000 */
[-CC-:B------:R-:W-:Y:S01]  /*1260*/  IMAD R11, R11, R2.reuse, R3.reuse ;  /* 0x000000020b0b7224 */ /* 0x180fe200078e0203 */
[----:B------:R-:W-:Y:S01]  /*1270*/  R2UR UR7, R7 ;  /* 0x00000000070772ca */ /* 0x000fe200000e0000 */
[----:B------:R-:W-:Y:S01]  /*1280*/  IMAD R13, R8, R2, R3 ;  /* 0x00000002080d7224 */ /* 0x000fe200078e0203 */
[----:B------:R-:W-:Y:S01]  /*1290*/  IADD3 R9, PT, PT, R9, 0x2, RZ ;  /* 0x0000000209097810 */ /* 0x000fe20007ffe0ff */
[----:B-----5:R-:W-:-:S04]  /*12a0*/  IMAD.WIDE R10, R11, 0x4, R4 ;  /* 0x000000040b0a7825 */ /* 0x020fc800078e0204 */
[----:B------:R-:W-:Y:S02]  /*12b0*/  IMAD.WIDE R4, R13, 0x4, R4 ;  /* 0x000000040d047825 */ /* 0x000fe400078e0204 */
[----:B------:R2:W-:Y:S04]  /*12c0*/  STG.E desc[UR4][R10.64], RZ ;  /* 0x000000ff0a007986 */ /* 0x0005e8000c101904 */
[----:B------:R2:W-:Y:S02]  /*12d0*/  STG.E desc[UR6][R4.64], RZ ;  /* 0x000000ff04007986 */ /* 0x0005e4000c101906 */
.L_x_49:
[----:B------:R-:W-:Y:S05]  /*12e0*/  @P1 EXIT ;  /* 0x000000000000194d */ /* 0x000fea0003800000 */
[----:B--2---:R-:W2:Y:S01]  /*12f0*/  LDC.64 R4, c[0x0][0x390] ;  /* 0x0000e400ff047b82 */ /* 0x004ea20000000a00 */
[----:B------:R-:W-:Y:S01]  /*1300*/  R2UR UR4, R6 ;  /* 0x00000000060472ca */ /* 0x000fe200000e0000 */
[----:B------:R-:W-:Y:S01]  /*1310*/  IMAD R0, R9, R2, R0 ;  /* 0x0000000209007224 */ /* 0x000fe200078e0200 */
[----:B------:R-:W-:-:S03]  /*1320*/  R2UR UR5, R7 ;  /* 0x00000000070572ca */ /* 0x000fc600000e0000 */
[----:B------:R-:W-:-:S04]  /*1330*/  IMAD R3, R0, R2, R3 ;  /* 0x0000000200037224 */ /* 0x000fc800078e0203 */
[----:B--2---:R-:W-:-:S06]  /*1340*/  IMAD.WIDE R2, R3, 0x4, R4 ;  /* 0x0000000403027825 */ /* 0x004fcc00078e0204 */
[----:B------:R-:W-:Y:S01]  /*1350*/  STG.E desc[UR4][R2.64], RZ ;  /* 0x000000ff02007986 */ /* 0x000fe2000c101904 */
[----:B------:R-:W-:Y:S05]  /*1360*/  EXIT ;  /* 0x000000000000794d */ /* 0x000fea0003800000 */
.L_x_45:
[----:B---3--:R-:W-:Y:S01]  /*1370*/  VIMNMX.U32 R20, PT, PT, R4, 0x1, !PT ;  /* 0x0000000104147848 */ /* 0x008fe20007fe0000 */
[----:B------:R-:W-:-:S03]  /*1380*/  IMAD.MOV.U32 R5, RZ, RZ, RZ ;  /* 0x000000ffff057224 */ /* 0x000fc600078e00ff */
[C---:B------:R-:W-:Y:S02]  /*1390*/  LOP3.LUT R11, R20.reuse, 0xfffffffc, RZ, 0xc0, !PT ;  /* 0xfffffffc140b7812 */ /* 0x040fe400078ec0ff */
[C---:B------:R-:W-:Y:S02]  /*13a0*/  LOP3.LUT R10, R20.reuse, 0xd, RZ, 0xc0, !PT ;  /* 0x0000000d140a7812 */ /* 0x040fe400078ec0ff */
[C---:B------:R-:W-:Y:S02]  /*13b0*/  LOP3.LUT R12, R20.reuse, 0x5, RZ, 0xc0, !PT ;  /* 0x00000005140c7812 */ /* 0x040fe400078ec0ff */
[C---:B------:R-:W-:Y:S02]  /*13c0*/  LOP3.LUT R13, R20.reuse, 0x1, RZ, 0xc0, !PT ;  /* 0x00000001140d7812 */ /* 0x040fe400078ec0ff */
[----:B------:R-:W-:Y:S02]  /*13d0*/  LOP3.LUT R20, R20, 0xfffffff0, RZ, 0xc0, !PT ;  /* 0xfffffff014147812 */ /* 0x000fe400078ec0ff */
[----:B-1----:R-:W-:-:S07]  /*13e0*/  IADD3 R21, PT, PT, -R11, RZ, RZ ;  /* 0x000000ff0b157210 */ /* 0x002fce0007ffe1ff */
.L_x_64:
[----:B------:R-:W-:Y:S01]  /*13f0*/  ISETP.GE.U32.AND P0, PT, R4, 0x4, PT ;  /* 0x000000040400780c */ /* 0x000fe20003f06070 */
[----:B------:R-:W-:Y:S01]  /*1400*/  BSSY.RECONVERGENT B0, `(.L_x_50) ;  /* 0x0000020000007945 */ /* 0x000fe20003800200 */
[----:B0-----:R-:W-:-:S11]  /*1410*/  IMAD.MOV.U32 R23, RZ, RZ, RZ ;  /* 0x000000ffff177224 */ /* 0x001fd600078e00ff */
[----:B-1----:R-:W-:Y:S05]  /*1420*/  @!P0 BRA `(.L_x_51) ;  /* 0x0000000000748947 */ /* 0x002fea0003800000 */
[----:B------:R-:W0:Y:S01]  /*1430*/  LDC.64 R14, c[0x0][0x388] ;  /* 0x0000e200ff0e7b82 */ /* 0x000e220000000a00 */
[----:B------:R-:W-:Y:S01]  /*1440*/  IADD3 R26, P0, PT, R8, 0x8, RZ ;  /* 0x00000008081a7810 */ /* 0x000fe20007f1e0ff */
[----:B------:R-:W-:Y:S01]  /*1450*/  BSSY.RECONVERGENT B1, `(.L_x_52) ;  /* 0x0000019000017945 */ /* 0x000fe20003800200 */
[----:B------:R-:W-:Y:S01]  /*1460*/  IMAD R25, R4, R5, RZ ;  /* 0x0000000504197224 */ /* 0x000fe200078e02ff */
[----:B------:R-:W-:Y:S02]  /*1470*/  MOV R24, R21 ;  /* 0x0000001500187202 */ /* 0x000fe40000000f00 */
[----:B------:R-:W-:-:S08]  /*1480*/  IMAD.X R29, RZ, RZ, R9, P0 ;  /* 0x000000ffff1d7224 */ /* 0x000fd000000e0609 */
.L_x_53:
[----:B--2---:R-:W-:Y:S01]  /*1490*/  R2UR UR4, R6 ;  /* 0x00000000060472ca */ /* 0x004fe200000e0000 */
[----:B0-----:R-:W-:Y:S01]  /*14a0*/  IMAD.WIDE R22, R25, 0x4, R14 ;  /* 0x0000000419167825 */ /* 0x001fe200078e020e */
[----:B------:R-:W-:-:S13]  /*14b0*/  R2UR UR5, R7 ;  /* 0x00000000070572ca */ /* 0x000fda00000e0000 */
[----:B------:R-:W2:Y:S01]  /*14c0*/  LDG.E R27, desc[UR4][R22.64] ;  /* 0x00000004161b7981 */ /* 0x000ea2000c1e1900 */
[----:B------:R-:W-:Y:S01]  /*14d0*/  R2UR UR6, R6 ;  /* 0x00000000060672ca */ /* 0x000fe200000e0000 */
[----:B-1----:R-:W-:Y:S01]  /*14e0*/  IMAD.MOV.U32 R19, RZ, RZ, R29 ;  /* 0x000000ffff137224 */ /* 0x002fe200078e001d */
[----:B------:R-:W-:Y:S02]  /*14f0*/  R2UR UR7, R7 ;  /* 0x00000000070772ca */ /* 0x000fe400000e0000 */
[----:B------:R-:W-:-:S05]  /*1500*/  MOV R18, R26 ;  /* 0x0000001a00127202 */ /* 0x000fca0000000f00 */
[----:B--2---:R-:W-:Y:S06]  /*1510*/  ST.E desc[UR4][R18.64+-0x8], R27 ;  /* 0xfffff81b12007985 */ /* 0x004fec000c101904 */
[----:B------:R-:W2:Y:S04]  /*1520*/  LDG.E R29, desc[UR6][R22.64+0x4] ;  /* 0x00000406161d7981 */ /* 0x000ea8000c1e1900 */
[----:B--2---:R-:W-:Y:S04]  /*1530*/  ST.E desc[UR4][R18.64+-0x4], R29 ;  /* 0xfffffc1d12007985 */ /* 0x004fe8000c101904 */
[----:B------:R-:W2:Y:S01]  /*1540*/  LDG.E R26, desc[UR6][R22.64+0x8] ;  /* 0x00000806161a7981 */ /* 0x000ea2000c1e1900 */
[----:B------:R-:W-:-:S04]  /*1550*/  IADD3 R24, PT, PT, R24, 0x4, RZ ;  /* 0x0000000418187810 */ /* 0x000fc80007ffe0ff */
[----:B------:R-:W-:Y:S01]  /*1560*/  ISETP.NE.AND P0, PT, R24, RZ, PT ;  /* 0x000000ff1800720c */ /* 0x000fe20003f05270 */
[----:B--2---:R0:W-:Y:S04]  /*1570*/  ST.E desc[UR4][R18.64], R26 ;  /* 0x0000001a12007985 */ /* 0x0041e8000c101904 */
[----:B------:R-:W2:Y:S01]  /*1580*/  LDG.E R28, desc[UR6][R22.64+0xc] ;  /* 0x00000c06161c7981 */ /* 0x000ea2000c1e1900 */
[----:B------:R-:W-:Y:S02]  /*1590*/  IADD3 R25, PT, PT, R25, 0x4, RZ ;  /* 0x0000000419197810 */ /* 0x000fe40007ffe0ff */
[----:B0-----:R-:W-:-:S05]  /*15a0*/  IADD3 R26, P1, PT, R18, 0x10, RZ ;  /* 0x00000010121a7810 */ /* 0x001fca0007f3e0ff */
[----:B------:R-:W-:Y:S01]  /*15b0*/  IMAD.X R29, RZ, RZ, R19, P1 ;  /* 0x000000ffff1d7224 */ /* 0x000fe200008e0613 */
[----:B--2---:R1:W-:Y:S01]  /*15c0*/  ST.E desc[UR4][R18.64+0x4], R28 ;  /* 0x0000041c12007985 */ /* 0x0043e2000c101904 */
[----:B------:R-:W-:Y:S06]  /*15d0*/  @P0 BRA `(.L_x_53) ;  /* 0xfffffffc00ac0947 */ /* 0x000fec000383ffff */
[----:B------:R-:W-:Y:S05]  /*15e0*/  BSYNC.RECONVERGENT B1 ;  /* 0x0000000000017941 */ /* 0x000fea0003800200 */
.L_x_52:
[----:B------:R-:W-:-:S07]  /*15f0*/  IMAD.MOV.U32 R23, RZ, RZ, R11 ;  /* 0x000000ffff177224 */ /* 0x000fce00078e000b */
.L_x_51:
[----:B------:R-:W-:Y:S05]  /*1600*/  BSYNC.RECONVERGENT B0 ;  /* 0x0000000000007941 */ /* 0x000fea0003800200 */
.L_x_50:
[----:B------:R-:W-:Y:S01]  /*1610*/  ISETP.NE.AND P0, PT, R13, RZ, PT ;  /* 0x000000ff0d00720c */ /* 0x000fe20003f05270 */
[----:B------:R-:W-:Y:S01]  /*1620*/  BSSY.RECONVERGENT B0, `(.L_x_54) ;  /* 0x000000b000007945 */ /* 0x000fe20003800200 */
[----:B------:R-:W-:-:S11]  /*1630*/  ISETP.GE.U32.AND P1, PT, R4, 0x10, PT ;  /* 0x000000100400780c */ /* 0x000fd60003f26070 */
[----:B------:R-:W-:Y:S05]  /*1640*/  @!P0 BRA `(.L_x_55) ;  /* 0x0000000000208947 */ /* 0x000fea0003800000 */
[----:B------:R-:W0:Y:S01]  /*1650*/  LDC.64 R14, c[0x0][0x388] ;  /* 0x0000e200ff0e7b82 */ /* 0x000e220000000a00 */
[----:B--2---:R-:W-:Y:S01]  /*1660*/  R2UR UR4, R6 ;  /* 0x00000000060472ca */ /* 0x004fe200000e0000 */
[----:B-1----:R-:W-:Y:S01]  /*1670*/  IMAD R19, R4, R5, R23 ;  /* 0x0000000504137224 */ /* 0x002fe200078e0217 */
[----:B------:R-:W-:-:S03]  /*1680*/  R2UR UR5, R7 ;  /* 0x00000000070572ca */ /* 0x000fc600000e0000 */
[----:B0-----:R-:W-:-:S10]  /*1690*/  IMAD.WIDE R18, R19, 0x4, R14 ;  /* 0x0000000413127825 */ /* 0x001fd400078e020e */
[----:B------:R-:W2:Y:S01]  /*16a0*/  LDG.E R19, desc[UR4][R18.64] ;  /* 0x0000000412137981 */ /* 0x000ea2000c1e1900 */
[----:B------:R-:W-:-:S05]  /*16b0*/  IMAD.WIDE.U32 R14, R23, 0x4, R8 ;  /* 0x00000004170e7825 */ /* 0x000fca00078e0008 */
[----:B--2---:R0:W-:Y:S02]  /*16c0*/  ST.E desc[UR4][R14.64], R19 ;  /* 0x000000130e007985 */ /* 0x0041e4000c101904 */
.L_x_55:
[----:B------:R-:W-:Y:S05]  /*16d0*/  BSYNC.RECONVERGENT B0 ;  /* 0x0000000000007941 */ /* 0x000fea0003800200 */
.L_x_54:
[----:B------:R-:W-:Y:S01]  /*16e0*/  BSSY.RECONVERGENT B0, `(.L_x_56) ;  /* 0x0000048000007945 */ /* 0x000fe20003800200 */
[----:B------:R-:W-:-:S03]  /*16f0*/  CS2R R22, SRZ ;  /* 0x0000000000167805 */ /* 0x000fc6000001ff00 */
[----:B------:R-:W-:Y:S05]  /*1700*/  @!P1 BRA `(.L_x_57) ;  /* 0x0000000400149947 */ /* 0x000fea0003800000 */
[----:B------:R-:W-:Y:S01]  /*1710*/  BSSY.RECONVERGENT B1, `(.L_x_58) ;  /* 0x0000043000017945 */ /* 0x000fe20003800200 */
[----:B------:R-:W-:-:S07]  /*1720*/  CS2R R22, SRZ ;  /* 0x0000000000167805 */ /* 0x000fce000001ff00 */
.L_x_59:
[C---:B--2---:R-:W-:Y:S01]  /*1730*/  R2UR UR4, R6.reuse ;  /* 0x00000000060472ca */ /* 0x044fe200000e0000 */
[----:B01----:R-:W-:Y:S01]  /*1740*/  IMAD.WIDE.U32 R18, R23, 0x4, R16 ;  /* 0x0000000417127825 */ /* 0x003fe200078e0010 */
[----:B------:R-:W-:Y:S02]  /*1750*/  R2UR UR5, R7 ;  /* 0x00000000070572ca */ /* 0x000fe400000e0000 */
[----:B------:R-:W-:Y:S01]  /*1760*/  R2UR UR6, R6 ;  /* 0x00000000060672ca */ /* 0x000fe200000e0000 */
[----:B------:R-:W-:Y:S01]  /*1770*/  IMAD.WIDE.U32 R14, R23, 0x4, R8 ;  /* 0x00000004170e7825 */ /* 0x000fe200078e0008 */
[----:B------:R-:W-:-:S09]  /*1780*/  R2UR UR7, R7 ;  /* 0x00000000070772ca */ /* 0x000fd200000e0000 */
[----:B------:R-:W2:Y:S04]  /*1790*/  LD.E R25, desc[UR4][R18.64] ;  /* 0x0000000412197980 */ /* 0x000ea8000c101900 */
[----:B------:R-:W2:Y:S01]  /*17a0*/  LD.E R24, desc[UR6][R14.64] ;  /* 0x000000060e187980 */ /* 0x000ea2000c101900 */
[C---:B------:R-:W-:Y:S02]  /*17b0*/  R2UR UR8, R6.reuse ;  /* 0x00000000060872ca */ /* 0x040fe400000e0000 */
[C---:B------:R-:W-:Y:S02]  /*17c0*/  R2UR UR9, R7.reuse ;  /* 0x00000000070972ca */ /* 0x040fe400000e0000 */
[----:B------:R-:W-:Y:S02]  /*17d0*/  R2UR UR10, R6 ;  /* 0x00000000060a72ca */ /* 0x000fe400000e0000 */
[----:B------:R-:W-:-:S09]  /*17e0*/  R2UR UR11, R7 ;  /* 0x00000000070b72ca */ /* 0x000fd200000e0000 */
[----:B------:R-:W3:Y:S04]  /*17f0*/  LD.E R27, desc[UR8][R18.64+0x8] ;  /* 0x00000808121b7980 */ /* 0x000ee8000c101900 */
[----:B------:R-:W3:Y:S01]  /*1800*/  LD.E R26, desc[UR10][R14.64+0x8] ;  /* 0x0000080a0e1a7980 */ /* 0x000ee2000c101900 */
[----:B--2---:R-:W-:-:S03]  /*1810*/  FFMA R24, R25, R24, R22 ;  /* 0x0000001819187223 */ /* 0x004fc60000000016 */
[----:B------:R-:W2:Y:S04]  /*1820*/  LD.E R25, desc[UR4][R18.64+0x4] ;  /* 0x0000040412197980 */ /* 0x000ea8000c101900 */
[----:B------:R-:W2:Y:S02]  /*1830*/  LD.E R22, desc[UR6][R14.64+0x4] ;  /* 0x000004060e167980 */ /* 0x000ea4000c101900 */
[----:B--2---:R-:W-:Y:S02]  /*1840*/  FFMA R22, R25, R22, R24 ;  /* 0x0000001619167223 */ /* 0x004fe40000000018 */
[----:B------:R-:W2:Y:S04]  /*1850*/  LD.E R25, desc[UR4][R18.64+0xc] ;  /* 0x00000c0412197980 */ /* 0x000ea8000c101900 */
[----:B------:R-:W2:Y:S01]  /*1860*/  LD.E R24, desc[UR6][R14.64+0xc] ;  /* 0x00000c060e187980 */ /* 0x000ea2000c101900 */
[----:B---3--:R-:W-:-:S03]  /*1870*/  FFMA R22, R27, R26, R22 ;  /* 0x0000001a1b167223 */ /* 0x008fc60000000016 */
[----:B------:R-:W3:Y:S04]  /*1880*/  LD.E R27, desc[UR8][R18.64+0x10] ;  /* 0x00001008121b7980 */ /* 0x000ee8000c101900 */
[----:B------:R-:W3:Y:S01]  /*1890*/  LD.E R26, desc[UR10][R14.64+0x10] ;  /* 0x0000100a0e1a7980 */ /* 0x000ee2000c101900 */
[----:B--2---:R-:W-:-:S03]  /*18a0*/  FFMA R22, R25, R24, R22 ;  /* 0x0000001819167223 */ /* 0x004fc60000000016 */
        /* <DEDUP_REMOVED lines=23> */
[C---:B------:R-:W-:Y:S02]  /*1a20*/  R2UR UR12, R6.reuse ;  /* 0x00000000060c72ca */ /* 0x040fe400000e0000 */
[C---:B------:R-:W-:Y:S02]  /*1a30*/  R2UR UR13, R7.reuse ;  /* 0x00000000070d72ca */ /* 0x040fe400000e0000 */
[----:B------:R-:W-:Y:S02]  /*1a40*/  R2UR UR14, R6 ;  /* 0x00000000060e72ca */ /* 0x000fe400000e0000 */
[----:B------:R-:W-:-:S09]  /*1a50*/  R2UR UR15, R7 ;  /* 0x00000000070f72ca */ /* 0x000fd200000e0000 */
[----:B------:R-:W4:Y:S04]  /*1a60*/  LD.E R29, desc[UR12][R18.64+0x3c] ;  /* 0x00003c0c121d7980 */ /* 0x000f28000c101900 */
[----:B------:R-:W4:Y:S01]  /*1a70*/  LD.E R28, desc[UR14][R14.64+0x3c] ;  /* 0x00003c0e0e1c7980 */ /* 0x000f22000c101900 */
[----:B--2---:R-:W-:-:S03]  /*1a80*/  FFMA R22, R25, R24, R22 ;  /* 0x0000001819167223 */ /* 0x004fc60000000016 */
[----:B------:R-:W2:Y:S04]  /*1a90*/  LD.E R25, desc[UR4][R18.64+0x34] ;  /* 0x0000340412197980 */ /* 0x000ea8000c101900 */
[----:B------:R-:W2:Y:S01]  /*1aa0*/  LD.E R24, desc[UR6][R14.64+0x34] ;  /* 0x000034060e187980 */ /* 0x000ea2000c101900 */
[----:B---3--:R-:W-:-:S03]  /*1ab0*/  FFMA R26, R27, R26, R22 ;  /* 0x0000001a1b1a7223 */ /* 0x008fc60000000016 */
[----:B------:R-:W3:Y:S04]  /*1ac0*/  LD.E R22, desc[UR8][R18.64+0x38] ;  /* 0x0000380812167980 */ /* 0x000ee8000c101900 */
[----:B------:R-:W3:Y:S01]  /*1ad0*/  LD.E R27, desc[UR10][R14.64+0x38] ;  /* 0x0000380a0e1b7980 */ /* 0x000ee2000c101900 */
[----:B------:R-:W-:-:S04]  /*1ae0*/  IADD3 R23, PT, PT, R23, 0x10, RZ ;  /* 0x0000001017177810 */ /* 0x000fc80007ffe0ff */
[----:B------:R-:W-:Y:S01]  /*1af0*/  ISETP.NE.AND P1, PT, R23, R20, PT ;  /* 0x000000141700720c */ /* 0x000fe20003f25270 */
[----:B--2---:R-:W-:-:S04]  /*1b00*/  FFMA R25, R25, R24, R26 ;  /* 0x0000001819197223 */ /* 0x004fc8000000001a */
[----:B---3--:R-:W-:-:S04]  /*1b10*/  FFMA R22, R22, R27, R25 ;  /* 0x0000001b16167223 */ /* 0x008fc80000000019 */
[----:B----4-:R-:W-:-:S04]  /*1b20*/  FFMA R22, R29, R28, R22 ;  /* 0x0000001c1d167223 */ /* 0x010fc80000000016 */
[----:B------:R-:W-:Y:S05]  /*1b30*/  @P1 BRA `(.L_x_59) ;  /* 0xfffffff800fc1947 */ /* 0x000fea000383ffff */
[----:B------:R-:W-:Y:S05]  /*1b40*/  BSYNC.RECONVERGENT B1 ;  /* 0x0000000000017941 */ /* 0x000fea0003800200 */
.L_x_58:
[----:B------:R-:W-:-:S07]  /*1b50*/  IMAD.MOV.U32 R23, RZ, RZ, R20 ;  /* 0x000000ffff177224 */ /* 0x000fce00078e0014 */
.L_x_57:
[----:B------:R-:W-:Y:S05]  /*1b60*/  BSYNC.RECONVERGENT B0 ;  /* 0x0000000000007941 */ /* 0x000fea0003800200 */
.L_x_56:
[----:B------:R-:W-:Y:S01]  /*1b70*/  ISETP.NE.AND P1, PT, R10, RZ, PT ;  /* 0x000000ff0a00720c */ /* 0x000fe20003f25270 */
[----:B------:R-:W-:-:S12]  /*1b80*/  BSSY.RECONVERGENT B0, `(.L_x_60) ;  /* 0x0000052000007945 */ /* 0x000fd80003800200 */
[----:B------:R-:W-:Y:S05]  /*1b90*/  @!P1 BRA `(.L_x_61) ;  /* 0x0000000400409947 */ /* 0x000fea0003800000 */
[----:B0-----:R-:W-:Y:S01]  /*1ba0*/  IADD3 R14, PT, PT, R10, -0x1, RZ ;  /* 0xffffffff0a0e7810 */ /* 0x001fe20007ffe0ff */
[----:B------:R-:W-:Y:S01]  /*1bb0*/  BSSY.RECONVERGENT B1, `(.L_x_62) ;  /* 0x000002b000017945 */ /* 0x000fe20003800200 */
[----:B------:R-:W-:Y:S02]  /*1bc0*/  ISETP.NE.AND P2, PT, R12, RZ, PT ;  /* 0x000000ff0c00720c */ /* 0x000fe40003f45270 */
[----:B------:R-:W-:-:S13]  /*1bd0*/  ISETP.GE.U32.AND P1, PT, R14, 0x7, PT ;  /* 0x000000070e00780c */ /* 0x000fda0003f26070 */
[----:B------:R-:W-:Y:S05]  /*1be0*/  @!P1 BRA `(.L_x_63) ;  /* 0x00000000009c9947 */ /* 0x000fea0003800000 */
[C---:B--2---:R-:W-:Y:S01]  /*1bf0*/  R2UR UR4, R6.reuse ;  /* 0x00000000060472ca */ /* 0x044fe200000e0000 */
[----:B------:R-:W-:Y:S01]  /*1c00*/  IMAD.WIDE.U32 R14, R23, 0x4, R16 ;  /* 0x00000004170e7825 */ /* 0x000fe200078e0010 */
[----:B------:R-:W-:Y:S02]  /*1c10*/  R2UR UR5, R7 ;  /* 0x00000000070572ca */ /* 0x000fe400000e0000 */
[----:B------:R-:W-:Y:S01]  /*1c20*/  R2UR UR6, R6 ;  /* 0x00000000060672ca */ /* 0x000fe200000e0000 */
[----:B-1----:R-:W-:Y:S01]  /*1c30*/  IMAD.WIDE.U32 R18, R23, 0x4, R8 ;  /* 0x0000000417127825 */ /* 0x002fe200078e0008 */
        /* <DEDUP_REMOVED lines=11> */
[----:B------:R-:W2:Y:S01]  /*1cf0*/  LD.E R22, desc[UR6][R18.64+0x4] ;  /* 0x0000040612167980 */ /* 0x000ea2000c101900 */
[----:B------:R-:W-:Y:S01]  /*1d00*/  R2UR UR12, R6 ;  /* 0x00000000060c72ca */ /* 0x000fe200000e0000 */
[----:B--2---:R-:W-:Y:S02]  /*1d10*/  FFMA R22, R25, R22, R24 ;  /* 0x0000001619167223 */ /* 0x004fe40000000018 */
[----:B------:R-:W2:Y:S04]  /*1d20*/  LD.E R25, desc[UR4][R14.64+0xc] ;  /* 0x00000c040e197980 */ /* 0x000ea8000c101900 */
[----:B------:R-:W2:Y:S01]  /*1d30*/  LD.E R24, desc[UR6][R18.64+0xc] ;  /* 0x00000c0612187980 */ /* 0x000ea2000c101900 */
[----:B---3--:R-:W-:-:S03]  /*1d40*/  FFMA R22, R27, R26, R22 ;  /* 0x0000001a1b167223 */ /* 0x008fc60000000016 */
[----:B------:R-:W3:Y:S04]  /*1d50*/  LD.E R27, desc[UR8][R14.64+0x10] ;  /* 0x000010080e1b7980 */ /* 0x000ee8000c101900 */
[----:B------:R-:W3:Y:S01]  /*1d60*/  LD.E R26, desc[UR10][R18.64+0x10] ;  /* 0x0000100a121a7980 */ /* 0x000ee2000c101900 */
        /* <DEDUP_REMOVED lines=11> */
[----:B------:R-:W-:Y:S02]  /*1e20*/  VIADD R23, R23, 0x8 ;  /* 0x0000000817177836 */ /* 0x000fe40000000000 */
[----:B--2---:R-:W-:-:S04]  /*1e30*/  FFMA R25, R25, R24, R26 ;  /* 0x0000001819197223 */ /* 0x004fc8000000001a */
[----:B---3--:R-:W-:-:S04]  /*1e40*/  FFMA R22, R22, R27, R25 ;  /* 0x0000001b16167223 */ /* 0x008fc80000000019 */
[----:B----4-:R-:W-:-:S07]  /*1e50*/  FFMA R22, R29, R28, R22 ;  /* 0x0000001c1d167223 */ /* 0x010fce0000000016 */
.L_x_63:
[----:B------:R-:W-:Y:S05]  /*1e60*/  BSYNC.RECONVERGENT B1 ;  /* 0x0000000000017941 */ /* 0x000fea0003800200 */
.L_x_62:
[----:B------:R-:W-:Y:S05]  /*1e70*/  @!P2 BRA `(.L_x_61) ;  /* 0x000000000088a947 */ /* 0x000fea0003800000 */
[----:B------:R-:W-:-:S04]  /*1e80*/  IADD3 R14, PT, PT, R12, -0x1, RZ ;  /* 0xffffffff0c0e7810 */ /* 0x000fc80007ffe0ff */
[----:B------:R-:W-:-:S13]  /*1e90*/  ISETP.GE.U32.AND P1, PT, R14, 0x3, PT ;  /* 0x000000030e00780c */ /* 0x000fda0003f26070 */
[C---:B--2---:R-:W-:Y:S01]  /*1ea0*/  @P1 R2UR UR4, R6.reuse ;  /* 0x00000000060412ca */ /* 0x044fe200000e0000 */
[----:B------:R-:W-:Y:S01]  /*1eb0*/  @P1 IMAD.WIDE.U32 R14, R23, 0x4, R16 ;  /* 0x00000004170e1825 */ /* 0x000fe200078e0010 */
[----:B------:R-:W-:Y:S02]  /*1ec0*/  @P1 R2UR UR5, R7 ;  /* 0x00000000070512ca */ /* 0x000fe400000e0000 */
[C---:B------:R-:W-:Y:S01]  /*1ed0*/  @P1 R2UR UR6, R6.reuse ;  /* 0x00000000060612ca */ /* 0x040fe200000e0000 */
[----:B-1----:R-:W-:Y:S01]  /*1ee0*/  @P1 IMAD.WIDE.U32 R18, R23, 0x4, R8 ;  /* 0x0000000417121825 */ /* 0x002fe200078e0008 */
[C---:B------:R-:W-:Y:S02]  /*1ef0*/  @P1 R2UR UR7, R7.reuse ;  /* 0x00000000070712ca */ /* 0x040fe400000e0000 */
[----:B------:R-:W-:Y:S02]  /*1f00*/  @P1 R2UR UR8, R6 ;  /* 0x00000000060812ca */ /* 0x000fe400000e0000 */
[----:B------:R-:W-:-:S02]  /*1f10*/  @P1 R2UR UR9, R7 ;  /* 0x00000000070912ca */ /* 0x000fc400000e0000 */
[C---:B------:R-:W-:Y:S02]  /*1f20*/  @P1 R2UR UR10, R6.reuse ;  /* 0x00000000060a12ca */ /* 0x040fe400000e0000 */
[----:B------:R-:W-:Y:S01]  /*1f30*/  @P1 R2UR UR11, R7 ;  /* 0x00000000070b12ca */ /* 0x000fe200000e0000 */
[----:B------:R-:W2:Y:S04]  /*1f40*/  @P1 LD.E R25, desc[UR4][R14.64] ;  /* 0x000000040e191980 */ /* 0x000ea8000c101900 */
[----:B------:R-:W2:Y:S04]  /*1f50*/  @P1 LD.E R24, desc[UR6][R18.64] ;  /* 0x0000000612181980 */ /* 0x000ea8000c101900 */
[----:B------:R-:W3:Y:S04]  /*1f60*/  @P1 LD.E R27, desc[UR8][R14.64+0x4] ;  /* 0x000004080e1b1980 */ /* 0x000ee8000c101900 */
[----:B------:R-:W3:Y:S01]  /*1f70*/  @P1 LD.E R28, desc[UR10][R18.64+0x4] ;  /* 0x0000040a121c1980 */ /* 0x000ee2000c101900 */
[----:B------:R-:W-:-:S02]  /*1f80*/  @P0 R2UR UR12, R6 ;  /* 0x00000000060c02ca */ /* 0x000fc400000e0000 */
[C---:B------:R-:W-:Y:S01]  /*1f90*/  @P0 R2UR UR13, R7.reuse ;  /* 0x00000000070d02ca */ /* 0x040fe200000e0000 */
[----:B------:R-:W4:Y:S01]  /*1fa0*/  @P1 LD.E R29, desc[UR4][R14.64+0x8] ;  /* 0x000008040e1d1980 */ /* 0x000f22000c101900 */
[----:B------:R-:W-:Y:S02]  /*1fb0*/  @P0 R2UR UR4, R6 ;  /* 0x00000000060402ca */ /* 0x000fe400000e0000 */
[----:B------:R-:W-:Y:S01]  /*1fc0*/  @P0 R2UR UR5, R7 ;  /* 0x00000000070502ca */ /* 0x000fe200000e0000 */
[----:B------:R-:W-:Y:S01]  /*1fd0*/  @P1 VIADD R23, R23, 0x4 ;  /* 0x0000000417171836 */ /* 0x000fe20000000000 */
[----:B------:R-:W5:Y:S04]  /*1fe0*/  @P1 LD.E R14, desc[UR8][R14.64+0xc] ;  /* 0x00000c080e0e1980 */ /* 0x000f68000c101900 */
[----:B------:R-:W4:Y:S04]  /*1ff0*/  @P1 LD.E R15, desc[UR6][R18.64+0x8] ;  /* 0x00000806120f1980 */ /* 0x000f28000c101900 */
[----:B------:R-:W5:Y:S01]  /*2000*/  @P1 LD.E R19, desc[UR10][R18.64+0xc] ;  /* 0x00000c0a12131980 */ /* 0x000f62000c101900 */
[----:B--2---:R-:W-:-:S04]  /*2010*/  @P1 FFMA R24, R25, R24, R22 ;  /* 0x0000001819181223 */ /* 0x004fc80000000016 */
[----:B---3--:R-:W-:Y:S01]  /*2020*/  @P1 FFMA R28, R27, R28, R24 ;  /* 0x0000001c1b1c1223 */ /* 0x008fe20000000018 */
[----:B------:R-:W-:-:S04]  /*2030*/  @P0 IMAD.WIDE.U32 R26, R23, 0x4, R16 ;  /* 0x00000004171a0825 */ /* 0x000fc800078e0010 */
[----:B------:R-:W-:Y:S02]  /*2040*/  @P0 IMAD.WIDE.U32 R24, R23, 0x4, R8 ;  /* 0x0000000417180825 */ /* 0x000fe400078e0008 */
[----:B------:R-:W2:Y:S04]  /*2050*/  @P0 LD.E R27, desc[UR12][R26.64] ;  /* 0x0000000c1a1b0980 */ /* 0x000ea8000c101900 */
[----:B------:R-:W2:Y:S01]  /*2060*/  @P0 LD.E R24, desc[UR4][R24.64] ;  /* 0x0000000418180980 */ /* 0x000ea2000c101900 */
[----:B----4-:R-:W-:-:S04]  /*2070*/  @P1 FFMA R29, R29, R15, R28 ;  /* 0x0000000f1d1d1223 */ /* 0x010fc8000000001c */
[----:B-----5:R-:W-:-:S04]  /*2080*/  @P1 FFMA R22, R14, R19, R29 ;  /* 0x000000130e161223 */ /* 0x020fc8000000001d */
[----:B--2---:R-:W-:-:S07]  /*2090*/  @P0 FFMA R22, R27, R24, R22 ;  /* 0x000000181b160223 */ /* 0x004fce0000000016 */
.L_x_61:
[----:B------:R-:W-:Y:S05]  /*20a0*/  BSYNC.RECONVERGENT B0 ;  /* 0x0000000000007941 */ /* 0x000fea0003800200 */
.L_x_60:
[----:B------:R-:W3:Y:S01]  /*20b0*/  LDCU UR4, c[0x0][0x3a4] ;  /* 0x00007480ff0477ac */ /* 0x000ee20008000800 */
[----:B0-----:R-:W0:Y:S01]  /*20c0*/  LDC.64 R14, c[0x0][0x390] ;  /* 0x0000e400ff0e7b82 */ /* 0x001e220000000a00 */
[CC--:B-1----:R-:W-:Y:S01]  /*20d0*/  IMAD R18, R5.reuse, R2.reuse, R0 ;  /* 0x0000000205127224 */ /* 0x0c2fe200078e0200 */
[----:B------:R-:W-:Y:S02]  /*20e0*/  IADD3 R5, PT, PT, R5, 0x1, RZ ;  /* 0x0000000105057810 */ /* 0x000fe40007ffe0ff */
[----:B--2---:R-:W-:Y:S01]  /*20f0*/  R2UR UR6, R6 ;  /* 0x00000000060672ca */ /* 0x004fe200000e0000 */
[----:B------:R-:W-:Y:S01]  /*2100*/  IMAD R19, R18, R2, R3 ;  /* 0x0000000212137224 */ /* 0x000fe200078e0203 */
[----:B------:R-:W-:Y:S02]  /*2110*/  R2UR UR7, R7 ;  /* 0x00000000070772ca */ /* 0x000fe400000e0000 */
[----:B---3--:R-:W-:Y:S01]  /*2120*/  ISETP.NE.AND P0, PT, R5, UR4, PT ;  /* 0x0000000405007c0c */ /* 0x008fe2000bf05270 */
[----:B0-----:R-:W-:-:S10]  /*2130*/  IMAD.WIDE R14, R19, 0x4, R14 ;  /* 0x00000004130e7825 */ /* 0x001fd400078e020e */
[----:B------:R1:W-:Y:S02]  /*2140*/  STG.E desc[UR6][R14.64], R22 ;  /* 0x000000160e007986 */ /* 0x0003e4000c101906 */
[----:B------:R-:W-:Y:S05]  /*2150*/  @P0 BRA `(.L_x_64) ;  /* 0xfffffff000a40947 */ /* 0x000fea000383ffff */
[----:B------:R-:W-:Y:S05]  /*2160*/  EXIT ;  /* 0x000000000000794d */ /* 0x000fea0003800000 */
.L_x_65:
        /* <DEDUP_REMOVED lines=9> */
.L_x_67:


//--------------------- .nv.shared.reserved.0     --------------------------
	.section	.nv.shared.reserved.0,"aw",@nobits
	.weak		__nv_reservedSMEM_offset_0_alias
	.size		__nv_reservedSMEM_offset_0_alias, 0, 64
	.other		__nv_reservedSMEM_offset_0_alias,@"STO_CUDA_RESERVED_SHARED STV_DEFAULT"
__nv_reservedSMEM_offset_0_alias:
	.zero		0
	.zero		64


//--------------------- .nv.constant0._Z16MaxPoolingGlobalPfS_iii --------------------------
	.section	.nv.constant0._Z16MaxPoolingGlobalPfS_iii,"a",@progbits
	.sectionflags	@""
	.align	4
.nv.constant0._Z16MaxPoolingGlobalPfS_iii:
	.zero		924


//--------------------- .nv.constant0._Z6Conv2dPfS_S_iiii --------------------------
	.section	.nv.constant0._Z6Conv2dPfS_S_iiii,"a",@progbits
	.sectionflags	@""
	.align	4
.nv.constant0._Z6Conv2dPfS_S_iiii:
	.zero		936


//--------------------- SYMBOLS --------------------------

	.type		.nv.reservedSmem.offset0,@object
	.size		.nv.reservedSmem.offset0,0x4
	.type		malloc,@function
